def attn_fwd(
    Q,
    K,
    V,
    Out,
    Lse,
    sm_scale,
    stride_qz,
    stride_qh,
    stride_qm,
    stride_qk,
    stride_kz,
    stride_kh,
    stride_kn,
    stride_kk,
    stride_vz,
    stride_vh,
    stride_vn,
    stride_vk,
    stride_oz,
    stride_oh,
    stride_om,
    stride_ok,
    seqlen_q,
    seqlen_k,
    BLOCK_M: tl.constexpr,
    BLOCK_N: tl.constexpr,
    HEAD_DIM: tl.constexpr,
    CAUSAL: tl.constexpr,
):
    start_m = tl.program_id(0)
    off_hz = tl.program_id(1)
    q_off = off_hz * stride_qh
    k_off = off_hz * stride_kh
    v_off = off_hz * stride_vh
    offs_m = start_m * BLOCK_M + tl.arange(0, BLOCK_M)
    offs_d = tl.arange(0, HEAD_DIM)
    offs_n = tl.arange(0, BLOCK_N)
    q_ptrs = Q + q_off + offs_m[:, None] * stride_qm + offs_d[None, :] * stride_qk
    k_ptrs = K + k_off + offs_d[:, None] * stride_kk + offs_n[None, :] * stride_kn
    v_ptrs = V + v_off + offs_n[:, None] * stride_vn + offs_d[None, :] * stride_vk
    m_i = tl.full([BLOCK_M], float("-inf"), dtype=tl.float32)
    l_i = tl.zeros([BLOCK_M], dtype=tl.float32) + 1.0
    acc = tl.zeros([BLOCK_M, HEAD_DIM], dtype=tl.float32)
    q = tl.load(q_ptrs)
    acc, l_i, m_i = _attn_fwd_inner(
        acc,
        l_i,
        m_i,
        q,
        k_ptrs,
        v_ptrs,
        sm_scale,
        stride_kn,
        stride_vn,
        start_m,
        seqlen_k,
        BLOCK_M,
        BLOCK_N,
        HEAD_DIM,
        CAUSAL,
    )
    acc = acc / l_i[:, None]
    lse = m_i + tl.math.log2(l_i) / 1.4426950408889634
    o_ptrs = (
        Out
        + off_hz * stride_oh
        + offs_m[:, None] * stride_om
        + offs_d[None, :] * stride_ok
    )
    tl.store(o_ptrs, acc.to(Out.dtype.element_ty))
    tl.store(Lse + off_hz * seqlen_q + offs_m, lse)

# config = {"BLOCK_M": 32, "BLOCK_N": 16, "HEAD_DIM": 32, "arch": "sm_100", "causal": false, "dtype": "fp16", "num_stages": 2, "num_warps": 8}
# arch = sm_100


// ===== COMPILED SASS (sm_100a) =====

	.target	sm_100a

	.elftype	@"ET_EXEC"


//--------------------- .note.nv.tkinfo           --------------------------
	.section	.note.nv.tkinfo,"",@"SHT_NOTE"
	.sectionflags	@"SHF_NOTE_NV_TKINFO"
	.tkinfo
        /*0018*/ 	.word	0x00000081
        /*0030*/ 	.string	""
        /*0030*/ 	.string	"ptxas-blackwell"
        /*0030*/ 	.string	"Cuda compilation tools, release 12.9, V12.9.86"
        /*0030*/ 	.string	"Build cuda_12.9.r12.9/compiler.36037853_0"
        /*0030*/ 	.string	"-v  -suppress-debug-info  -lineinfo  -arch sm_100a "



//--------------------- .note.nv.cuver            --------------------------
	.section	.note.nv.cuver,"",@"SHT_NOTE"
	.sectionflags	@"SHF_NOTE_NV_CUVER"
        /*0018*/ 	.short	0x0001
        /*001a*/ 	.short	0x0064
        /*001c*/ 	.short	0x0001
        /*001e*/ 	.short	0x0000
        /*0020*/ 	.short	0x0001
        /*0022*/ 	.short	0x0000


//--------------------- .nv.info                  --------------------------
	.section	.nv.info,"",@"SHT_CUDA_INFO"
	.align	4


	//----- nvinfo : EIATTR_REGCOUNT
	.align		4
        /*0000*/ 	.byte	0x04, 0x2f
        /*0002*/ 	.short	(.L_2 - .L_1)
	.align		4
.L_1:
        /*0004*/ 	.word	index@(attn_fwd)
        /*0008*/ 	.word	0x00000040


	//----- nvinfo : EIATTR_FRAME_SIZE
	.align		4
.L_2:
        /*000c*/ 	.byte	0x04, 0x11
        /*000e*/ 	.short	(.L_4 - .L_3)
	.align		4
.L_3:
        /*0010*/ 	.word	index@(attn_fwd)
        /*0014*/ 	.word	0x00000000


	//----- nvinfo : EIATTR_MIN_STACK_SIZE
	.align		4
.L_4:
        /*0018*/ 	.byte	0x04, 0x12
        /*001a*/ 	.short	(.L_6 - .L_5)
	.align		4
.L_5:
        /*001c*/ 	.word	index@(attn_fwd)
        /*0020*/ 	.word	0x00000000
.L_6:


//--------------------- .nv.info.attn_fwd         --------------------------
	.section	.nv.info.attn_fwd,"",@"SHT_CUDA_INFO"
	.sectionflags	@""
	.align	4


	//----- nvinfo : EIATTR_CUDA_API_VERSION
	.align		4
        /*0000*/ 	.byte	0x04, 0x37
        /*0002*/ 	.short	(.L_8 - .L_7)
.L_7:
        /*0004*/ 	.word	0x00000081


	//----- nvinfo : EIATTR_KPARAM_INFO
	.align		4
.L_8:
        /*0008*/ 	.byte	0x04, 0x17
        /*000a*/ 	.short	(.L_10 - .L_9)
.L_9:
        /*000c*/ 	.word	0x00000000
        /*0010*/ 	.short	0x0019
        /*0012*/ 	.short	0x0080
        /*0014*/ 	.byte	0x00, 0xf4, 0x21, 0x00


	//----- nvinfo : EIATTR_KPARAM_INFO
	.align		4
.L_10:
        /*0018*/ 	.byte	0x04, 0x17
        /*001a*/ 	.short	(.L_12 - .L_11)
.L_11:
        /*001c*/ 	.word	0x00000000
        /*0020*/ 	.short	0x0018
        /*0022*/ 	.short	0x0078
        /*0024*/ 	.byte	0x00, 0xf4, 0x21, 0x00


	//----- nvinfo : EIATTR_KPARAM_INFO
	.align		4
.L_12:
        /*0028*/ 	.byte	0x04, 0x17
        /*002a*/ 	.short	(.L_14 - .L_13)
.L_13:
        /*002c*/ 	.word	0x00000000
        /*0030*/ 	.short	0x0017
        /*0032*/ 	.short	0x0070
        /*0034*/ 	.byte	0x00, 0xf0, 0x11, 0x00


	//----- nvinfo : EIATTR_KPARAM_INFO
	.align		4
.L_14:
        /*0038*/ 	.byte	0x04, 0x17
        /*003a*/ 	.short	(.L_16 - .L_15)
.L_15:
        /*003c*/ 	.word	0x00000000
        /*0040*/ 	.short	0x0016
        /*0042*/ 	.short	0x006c
        /*0044*/ 	.byte	0x00, 0xf0, 0x11, 0x00


	//----- nvinfo : EIATTR_KPARAM_INFO
	.align		4
.L_16:
        /*0048*/ 	.byte	0x04, 0x17
        /*004a*/ 	.short	(.L_18 - .L_17)
.L_17:
        /*004c*/ 	.word	0x00000000
        /*0050*/ 	.short	0x0015
        /*0052*/ 	.short	0x0068
        /*0054*/ 	.byte	0x00, 0xf0, 0x11, 0x00


	//----- nvinfo : EIATTR_KPARAM_INFO
	.align		4
.L_18:
        /*0058*/ 	.byte	0x04, 0x17
        /*005a*/ 	.short	(.L_20 - .L_19)
.L_19:
        /*005c*/ 	.word	0x00000000
        /*0060*/ 	.short	0x0014
        /*0062*/ 	.short	0x0064
        /*0064*/ 	.byte	0x00, 0xf0, 0x11, 0x00


	//----- nvinfo : EIATTR_KPARAM_INFO
	.align		4
.L_20:
        /*0068*/ 	.byte	0x04, 0x17
        /*006a*/ 	.short	(.L_22 - .L_21)
.L_21:
        /*006c*/ 	.word	0x00000000
        /*0070*/ 	.short	0x0013
        /*0072*/ 	.short	0x0060
        /*0074*/ 	.byte	0x00, 0xf0, 0x11, 0x00


	//----- nvinfo : EIATTR_KPARAM_INFO
	.align		4
.L_22:
        /*0078*/ 	.byte	0x04, 0x17
        /*007a*/ 	.short	(.L_24 - .L_23)
.L_23:
        /*007c*/ 	.word	0x00000000
        /*0080*/ 	.short	0x0012
        /*0082*/ 	.short	0x005c
        /*0084*/ 	.byte	0x00, 0xf0, 0x11, 0x00


	//----- nvinfo : EIATTR_KPARAM_INFO
	.align		4
.L_24:
        /*0088*/ 	.byte	0x04, 0x17
        /*008a*/ 	.short	(.L_26 - .L_25)
.L_25:
        /*008c*/ 	.word	0x00000000
        /*0090*/ 	.short	0x0011
        /*0092*/ 	.short	0x0058
        /*0094*/ 	.byte	0x00, 0xf0, 0x11, 0x00


	//----- nvinfo : EIATTR_KPARAM_INFO
	.align		4
.L_26:
        /*0098*/ 	.byte	0x04, 0x17
        /*009a*/ 	.short	(.L_28 - .L_27)
.L_27:
        /*009c*/ 	.word	0x00000000
        /*00a0*/ 	.short	0x0010
        /*00a2*/ 	.short	0x0054
        /*00a4*/ 	.byte	0x00, 0xf0, 0x11, 0x00


	//----- nvinfo : EIATTR_KPARAM_INFO
	.align		4
.L_28:
        /*00a8*/ 	.byte	0x04, 0x17
        /*00aa*/ 	.short	(.L_30 - .L_29)
.L_29:
        /*00ac*/ 	.word	0x00000000
        /*00b0*/ 	.short	0x000f
        /*00b2*/ 	.short	0x0050
        /*00b4*/ 	.byte	0x00, 0xf0, 0x11, 0x00


	//----- nvinfo : EIATTR_KPARAM_INFO
	.align		4
.L_30:
        /*00b8*/ 	.byte	0x04, 0x17
        /*00ba*/ 	.short	(.L_32 - .L_31)
.L_31:
        /*00bc*/ 	.word	0x00000000
        /*00c0*/ 	.short	0x000e
        /*00c2*/ 	.short	0x004c
        /*00c4*/ 	.byte	0x00, 0xf0, 0x11, 0x00


	//----- nvinfo : EIATTR_KPARAM_INFO
	.align		4
.L_32:
        /*00c8*/ 	.byte	0x04, 0x17
        /*00ca*/ 	.short	(.L_34 - .L_33)
.L_33:
        /*00cc*/ 	.word	0x00000000
        /*00d0*/ 	.short	0x000d
        /*00d2*/ 	.short	0x0048
        /*00d4*/ 	.byte	0x00, 0xf0, 0x11, 0x00


	//----- nvinfo : EIATTR_KPARAM_INFO
	.align		4
.L_34:
        /*00d8*/ 	.byte	0x04, 0x17
        /*00da*/ 	.short	(.L_36 - .L_35)
.L_35:
        /*00dc*/ 	.word	0x00000000
        /*00e0*/ 	.short	0x000c
        /*00e2*/ 	.short	0x0044
        /*00e4*/ 	.byte	0x00, 0xf0, 0x11, 0x00


	//----- nvinfo : EIATTR_KPARAM_INFO
	.align		4
.L_36:
        /*00e8*/ 	.byte	0x04, 0x17
        /*00ea*/ 	.short	(.L_38 - .L_37)
.L_37:
        /*00ec*/ 	.word	0x00000000
        /*00f0*/ 	.short	0x000b
        /*00f2*/ 	.short	0x0040
        /*00f4*/ 	.byte	0x00, 0xf0, 0x11, 0x00


	//----- nvinfo : EIATTR_KPARAM_INFO
	.align		4
.L_38:
        /*00f8*/ 	.byte	0x04, 0x17
        /*00fa*/ 	.short	(.L_40 - .L_39)
.L_39:
        /*00fc*/ 	.word	0x00000000
        /*0100*/ 	.short	0x000a
        /*0102*/ 	.short	0x003c
        /*0104*/ 	.byte	0x00, 0xf0, 0x11, 0x00


	//----- nvinfo : EIATTR_KPARAM_INFO
	.align		4
.L_40:
        /*0108*/ 	.byte	0x04, 0x17
        /*010a*/ 	.short	(.L_42 - .L_41)
.L_41:
        /*010c*/ 	.word	0x00000000
        /*0110*/ 	.short	0x0009
        /*0112*/ 	.short	0x0038
        /*0114*/ 	.byte	0x00, 0xf0, 0x11, 0x00


	//----- nvinfo : EIATTR_KPARAM_INFO
	.align		4
.L_42:
        /*0118*/ 	.byte	0x04, 0x17
        /*011a*/ 	.short	(.L_44 - .L_43)
.L_43:
        /*011c*/ 	.word	0x00000000
        /*0120*/ 	.short	0x0008
        /*0122*/ 	.short	0x0034
        /*0124*/ 	.byte	0x00, 0xf0, 0x11, 0x00


	//----- nvinfo : EIATTR_KPARAM_INFO
	.align		4
.L_44:
        /*0128*/ 	.byte	0x04, 0x17
        /*012a*/ 	.short	(.L_46 - .L_45)
.L_45:
        /*012c*/ 	.word	0x00000000
        /*0130*/ 	.short	0x0007
        /*0132*/ 	.short	0x0030
        /*0134*/ 	.byte	0x00, 0xf0, 0x11, 0x00


	//----- nvinfo : EIATTR_KPARAM_INFO
	.align		4
.L_46:
        /*0138*/ 	.byte	0x04, 0x17
        /*013a*/ 	.short	(.L_48 - .L_47)
.L_47:
        /*013c*/ 	.word	0x00000000
        /*0140*/ 	.short	0x0006
        /*0142*/ 	.short	0x002c
        /*0144*/ 	.byte	0x00, 0xf0, 0x11, 0x00


	//----- nvinfo : EIATTR_KPARAM_INFO
	.align		4
.L_48:
        /*0148*/ 	.byte	0x04, 0x17
        /*014a*/ 	.short	(.L_50 - .L_49)
.L_49:
        /*014c*/ 	.word	0x00000000
        /*0150*/ 	.short	0x0005
        /*0152*/ 	.short	0x0028
        /*0154*/ 	.byte	0x00, 0xf0, 0x11, 0x00


	//----- nvinfo : EIATTR_KPARAM_INFO
	.align		4
.L_50:
        /*0158*/ 	.byte	0x04, 0x17
        /*015a*/ 	.short	(.L_52 - .L_51)
.L_51:
        /*015c*/ 	.word	0x00000000
        /*0160*/ 	.short	0x0004
        /*0162*/ 	.short	0x0020
        /*0164*/ 	.byte	0x00, 0xf4, 0x21, 0x00


	//----- nvinfo : EIATTR_KPARAM_INFO
	.align		4
.L_52:
        /*0168*/ 	.byte	0x04, 0x17
        /*016a*/ 	.short	(.L_54 - .L_53)
.L_53:
        /*016c*/ 	.word	0x00000000
        /*0170*/ 	.short	0x0003
        /*0172*/ 	.short	0x0018
        /*0174*/ 	.byte	0x00, 0xf4, 0x21, 0x00


	//----- nvinfo : EIATTR_KPARAM_INFO
	.align		4
.L_54:
        /*0178*/ 	.byte	0x04, 0x17
        /*017a*/ 	.short	(.L_56 - .L_55)
.L_55:
        /*017c*/ 	.word	0x00000000
        /*0180*/ 	.short	0x0002
        /*0182*/ 	.short	0x0010
        /*0184*/ 	.byte	0x00, 0xf4, 0x21, 0x00


	//----- nvinfo : EIATTR_KPARAM_INFO
	.align		4
.L_56:
        /*0188*/ 	.byte	0x04, 0x17
        /*018a*/ 	.short	(.L_58 - .L_57)
.L_57:
        /*018c*/ 	.word	0x00000000
        /*0190*/ 	.short	0x0001
        /*0192*/ 	.short	0x0008
        /*0194*/ 	.byte	0x00, 0xf4, 0x21, 0x00


	//----- nvinfo : EIATTR_KPARAM_INFO
	.align		4
.L_58:
        /*0198*/ 	.byte	0x04, 0x17
        /*019a*/ 	.short	(.L_60 - .L_59)
.L_59:
        /*019c*/ 	.word	0x00000000
        /*01a0*/ 	.short	0x0000
        /*01a2*/ 	.short	0x0000
        /*01a4*/ 	.byte	0x00, 0xf4, 0x21, 0x00


	//----- nvinfo : EIATTR_SPARSE_MMA_MASK
	.align		4
.L_60:
        /*01a8*/ 	.byte	0x03, 0x50
        /*01aa*/ 	.short	0x0000


	//----- nvinfo : EIATTR_MAXREG_COUNT
	.align		4
        /*01ac*/ 	.byte	0x03, 0x1b
        /*01ae*/ 	.short	0x00ff


	//----- nvinfo : EIATTR_NUM_BARRIERS
	.align		4
        /*01b0*/ 	.byte	0x02, 0x4c
        /*01b2*/ 	.byte	0x01
	.zero		1


	//----- nvinfo : EIATTR_COOP_GROUP_MASK_REGIDS
	.align		4
        /*01b4*/ 	.byte	0x04, 0x29
        /*01b6*/ 	.short	(.L_62 - .L_61)


	//   ....[0]....
.L_61:
        /*01b8*/ 	.word	0xffffffff


	//   ....[1]....
        /*01bc*/ 	.word	0xffffffff


	//   ....[2]....
        /*01c0*/ 	.word	0xffffffff


	//   ....[3]....
        /*01c4*/ 	.word	0xffffffff


	//   ....[4]....
        /*01c8*/ 	.word	0xffffffff


	//   ....[5]....
        /*01cc*/ 	.word	0xffffffff


	//   ....[6]....
        /*01d0*/ 	.word	0xffffffff


	//   ....[7]....
        /*01d4*/ 	.word	0xffffffff


	//----- nvinfo : EIATTR_COOP_GROUP_INSTR_OFFSETS
	.align		4
.L_62:
        /*01d8*/ 	.byte	0x04, 0x28
        /*01da*/ 	.short	(.L_64 - .L_63)


	//   ....[0]....
.L_63:
        /*01dc*/ 	.word	0x00000ad0


	//   ....[1]....
        /*01e0*/ 	.word	0x00000b00


	//   ....[2]....
        /*01e4*/ 	.word	0x00000b20


	//   ....[3]....
        /*01e8*/ 	.word	0x00000b40


	//   ....[4]....
        /*01ec*/ 	.word	0x00000e20


	//   ....[5]....
        /*01f0*/ 	.word	0x00000e50


	//   ....[6]....
        /*01f4*/ 	.word	0x00000f20


	//   ....[7]....
        /*01f8*/ 	.word	0x00000f40


	//----- nvinfo : EIATTR_VRC_CTA_INIT_COUNT
	.align		4
.L_64:
        /*01fc*/ 	.byte	0x02, 0x4a
	.zero		1
	.zero		1


	//----- nvinfo : EIATTR_EXIT_INSTR_OFFSETS
	.align		4
        /*0200*/ 	.byte	0x04, 0x1c
        /*0202*/ 	.short	(.L_66 - .L_65)


	//   ....[0]....
.L_65:
        /*0204*/ 	.word	0x00001d90


	//   ....[1]....
        /*0208*/ 	.word	0x00001dc0


	//----- nvinfo : EIATTR_REQNTID
	.align		4
.L_66:
        /*020c*/ 	.byte	0x04, 0x10
        /*020e*/ 	.short	(.L_68 - .L_67)
.L_67:
        /*0210*/ 	.word	0x00000100
        /*0214*/ 	.word	0x00000001
        /*0218*/ 	.word	0x00000001


	//----- nvinfo : EIATTR_CBANK_PARAM_SIZE
	.align		4
.L_68:
        /*021c*/ 	.byte	0x03, 0x19
        /*021e*/ 	.short	0x0088


	//----- nvinfo : EIATTR_PARAM_CBANK
	.align		4
        /*0220*/ 	.byte	0x04, 0x0a
        /*0222*/ 	.short	(.L_70 - .L_69)
	.align		4
.L_69:
        /*0224*/ 	.word	index@(.nv.constant0.attn_fwd)
        /*0228*/ 	.short	0x0380
        /*022a*/ 	.short	0x0088


	//----- nvinfo : EIATTR_SW_WAR
	.align		4
.L_70:
        /*022c*/ 	.byte	0x04, 0x36
        /*022e*/ 	.short	(.L_72 - .L_71)
.L_71:
        /*0230*/ 	.word	0x00000008
.L_72:


//--------------------- .nv.compat                --------------------------
	.section	.nv.compat,"",@"SHT_CUDA_COMPAT_INFO"
	.align	4
        /*0000*/ 	.byte	0x02, 0x02, 0x01, 0x00, 0x02, 0x05, 0x05, 0x00, 0x02, 0x03, 0x00, 0x00, 0x02, 0x06, 0x01, 0x00


//--------------------- .nv.callgraph             --------------------------
	.section	.nv.callgraph,"",@"SHT_CUDA_CALLGRAPH"
	.align	4
	.sectionentsize	8
	.align		4
        /*0000*/ 	.word	0x00000000
	.align		4
        /*0004*/ 	.word	0xffffffff
	.align		4
        /*0008*/ 	.word	0x00000000
	.align		4
        /*000c*/ 	.word	0xfffffffe
	.align		4
        /*0010*/ 	.word	0x00000000
	.align		4
        /*0014*/ 	.word	0xfffffffd
	.align		4
        /*0018*/ 	.word	0x00000000
	.align		4
        /*001c*/ 	.word	0xfffffffc


//--------------------- .nv.constant4             --------------------------
	.section	.nv.constant4,"a",@progbits
	.align	8
	.align		8
.nv.constant4:
        /*0000*/ 	.dword	_$_str


//--------------------- .text.attn_fwd            --------------------------
	.section	.text.attn_fwd,"ax",@progbits
	.align	128
        .global         attn_fwd
        .type           attn_fwd,@function
        .size           attn_fwd,(.L_x_3 - attn_fwd)
        .other          attn_fwd,@"STO_CUDA_ENTRY STV_DEFAULT"
attn_fwd:
.text.attn_fwd:
[----:B------:R-:W0:Y:S01]  /*0000*/  LDC R1, c[0x0][0x37c] ;  /* 0x0000df00ff017b82 */ /* 0x000e220000000800 */
[----:B------:R-:W1:Y:S07]  /*0010*/  S2R R0, SR_TID.X ;  /* 0x0000000000007919 */ /* 0x000e6e0000002100 */
[----:B------:R-:W2:Y:S01]  /*0020*/  S2UR UR7, SR_CTAID.Y ;  /* 0x00000000000779c3 */ /* 0x000ea20000002600 */
[----:B------:R-:W2:Y:S01]  /*0030*/  LDCU.64 UR4, c[0x0][0x3b0] ;  /* 0x00007600ff0477ac */ /* 0x000ea20008000a00 */
[----:B------:R-:W3:Y:S01]  /*0040*/  S2R R2, SR_CTAID.X ;  /* 0x0000000000027919 */ /* 0x000ee20000002500 */
[----:B------:R-:W4:Y:S05]  /*0050*/  LDCU.64 UR10, c[0x0][0x358] ;  /* 0x00006b00ff0a77ac */ /* 0x000f2a0008000a00 */
[----:B------:R-:W5:Y:S08]  /*0060*/  LDC R9, c[0x0][0x3b8] ;  /* 0x0000ee00ff097b82 */ /* 0x000f700000000800 */
[----:B------:R-:W0:Y:S01]  /*0070*/  LDC.64 R12, c[0x0][0x380] ;  /* 0x0000e000ff0c7b82 */ /* 0x000e220000000a00 */
[----:B--2---:R-:W-:-:S04]  /*0080*/  UIMAD UR4, UR7, UR4, URZ ;  /* 0x00000004070472a4 */ /* 0x004fc8000f8e02ff */
[----:B------:R-:W-:Y:S01]  /*0090*/  USHF.L.U32 UR6, UR4, 0x1, URZ ;  /* 0x0000000104067899 */ /* 0x000fe200080006ff */
[----:B-1----:R-:W-:Y:S02]  /*00a0*/  LOP3.LUT R25, R0, 0x1f, RZ, 0xc0, !PT ;  /* 0x0000001f00197812 */ /* 0x002fe400078ec0ff */
[----:B------:R-:W-:Y:S02]  /*00b0*/  SHF.R.U32.HI R24, RZ, 0x5, R0 ;  /* 0x00000005ff187819 */ /* 0x000fe40000011600 */
[----:B---3--:R-:W-:Y:S02]  /*00c0*/  LEA R2, R2, R25, 0x5 ;  /* 0x0000001902027211 */ /* 0x008fe400078e28ff */
[----:B------:R-:W-:Y:S02]  /*00d0*/  SGXT.U32 R24, R24, 0x3 ;  /* 0x000000031818781a */ /* 0x000fe40000000000 */
[----:B------:R-:W-:Y:S01]  /*00e0*/  LEA.HI R6, R0, 0x18, RZ, 0x1b ;  /* 0x0000001800067811 */ /* 0x000fe200078fd8ff */
[----:B------:R-:W-:Y:S01]  /*00f0*/  IMAD R3, R2, UR5, RZ ;  /* 0x0000000502037c24 */ /* 0x000fe2000f8e02ff */
[----:B------:R-:W-:Y:S01]  /*0100*/  UIMAD.WIDE UR4, UR4, 0x2, URZ ;  /* 0x00000002040478a5 */ /* 0x000fe2000f8e02ff */
[----:B-----5:R-:W-:-:S02]  /*0110*/  IMAD R7, R24, R9, RZ ;  /* 0x0000000918077224 */ /* 0x020fc400078e02ff */
[C---:B------:R-:W-:Y:S01]  /*0120*/  IMAD.HI R4, R3.reuse, 0x2, RZ ;  /* 0x0000000203047827 */ /* 0x040fe200078e02ff */
[----:B------:R-:W-:Y:S02]  /*0130*/  SHF.L.U32 R5, R3, 0x1, RZ ;  /* 0x0000000103057819 */ /* 0x000fe400000006ff */
[----:B------:R-:W-:Y:S01]  /*0140*/  LEA R3, R9, R7, 0x3 ;  /* 0x0000000709037211 */ /* 0x000fe200078e18ff */
[----:B------:R-:W-:Y:S01]  /*0150*/  IMAD R11, R6, R9, RZ ;  /* 0x00000009060b7224 */ /* 0x000fe200078e02ff */
[----:B0-----:R-:W-:-:S03]  /*0160*/  IADD3 R10, P0, P1, R5, UR6, R12 ;  /* 0x00000006050a7c10 */ /* 0x001fc6000f91e00c */
[----:B------:R-:W-:Y:S01]  /*0170*/  IMAD R9, R9, 0x8, R3 ;  /* 0x0000000809097824 */ /* 0x000fe200078e0203 */
[----:B------:R-:W-:Y:S01]  /*0180*/  IADD3.X R12, PT, PT, R4, UR5, R13, P0, P1 ;  /* 0x00000005040c7c10 */ /* 0x000fe200087e240d */
[----:B------:R-:W0:Y:S01]  /*0190*/  S2UR UR6, SR_CgaCtaId ;  /* 0x00000000000679c3 */ /* 0x000e220000008800 */
[-C--:B------:R-:W-:Y:S01]  /*01a0*/  LEA R4, P0, R7, R10.reuse, 0x1 ;  /* 0x0000000a07047211 */ /* 0x080fe200078008ff */
[----:B------:R-:W-:Y:S01]  /*01b0*/  UMOV UR4, 0x400 ;  /* 0x0000040000047882 */ /* 0x000fe20000000000 */
[----:B------:R-:W-:Y:S01]  /*01c0*/  LEA R6, P1, R3, R10, 0x1 ;  /* 0x0000000a03067211 */ /* 0x000fe200078208ff */
[----:B------:R-:W1:Y:S01]  /*01d0*/  LDCU UR5, c[0x0][0x3f0] ;  /* 0x00007e00ff0577ac */ /* 0x000e620008000800 */
[-C--:B------:R-:W-:Y:S02]  /*01e0*/  LEA.HI.X.SX32 R5, R7, R12.reuse, 0x1, P0 ;  /* 0x0000000c07057211 */ /* 0x080fe400000f0eff */
[----:B------:R-:W-:Y:S02]  /*01f0*/  LEA.HI.X.SX32 R7, R3, R12, 0x1, P1 ;  /* 0x0000000c03077211 */ /* 0x000fe400008f0eff */
[-C--:B------:R-:W-:Y:S01]  /*0200*/  LEA R8, P2, R9, R10.reuse, 0x1 ;  /* 0x0000000a09087211 */ /* 0x080fe200078408ff */
[----:B----4-:R2:W3:Y:S01]  /*0210*/  LDG.E.U16 R4, desc[UR10][R4.64] ;  /* 0x0000000a04047981 */ /* 0x0104e2000c1e1500 */
[----:B------:R-:W-:-:S02]  /*0220*/  LEA R10, P3, R11, R10, 0x1 ;  /* 0x0000000a0b0a7211 */ /* 0x000fc400078608ff */
[-C--:B------:R-:W-:Y:S01]  /*0230*/  LEA.HI.X.SX32 R9, R9, R12.reuse, 0x1, P2 ;  /* 0x0000000c09097211 */ /* 0x080fe200010f0eff */
[----:B------:R-:W4:Y:S01]  /*0240*/  LDG.E.U16 R6, desc[UR10][R6.64] ;  /* 0x0000000a06067981 */ /* 0x000f22000c1e1500 */
[----:B------:R-:W-:-:S03]  /*0250*/  LEA.HI.X.SX32 R11, R11, R12, 0x1, P3 ;  /* 0x0000000c0b0b7211 */ /* 0x000fc600018f0eff */
[----:B------:R-:W5:Y:S04]  /*0260*/  LDG.E.U16 R8, desc[UR10][R8.64] ;  /* 0x0000000a08087981 */ /* 0x000f68000c1e1500 */
[----:B------:R-:W5:Y:S01]  /*0270*/  LDG.E.U16 R10, desc[UR10][R10.64] ;  /* 0x0000000a0a0a7981 */ /* 0x000f62000c1e1500 */
[C---:B------:R-:W-:Y:S01]  /*0280*/  LOP3.LUT R3, R0.reuse, 0xc0, RZ, 0xc0, !PT ;  /* 0x000000c000037812 */ /* 0x040fe200078ec0ff */
[----:B0-----:R-:W-:Y:S01]  /*0290*/  ULEA UR6, UR6, UR4, 0x18 ;  /* 0x0000000406067291 */ /* 0x001fe2000f8ec0ff */
[----:B------:R-:W-:Y:S02]  /*02a0*/  SHF.L.U32 R26, R0, 0x1, RZ ;  /* 0x00000001001a7819 */ /* 0x000fe400000006ff */
[----:B------:R-:W-:-:S04]  /*02b0*/  SHF.R.U32.HI R3, RZ, 0x2, R3 ;  /* 0x00000002ff037819 */ /* 0x000fc80000011603 */
[----:B------:R-:W-:Y:S01]  /*02c0*/  LOP3.LUT R3, R3, 0x1fe, R26, 0x78, !PT ;  /* 0x000001fe03037812 */ /* 0x000fe200078e781a */
[----:B-1----:R-:W-:Y:S01]  /*02d0*/  UISETP.GE.AND UP0, UPT, UR5, 0x1, UPT ;  /* 0x000000010500788c */ /* 0x002fe2000bf06270 */
[----:B------:R-:W-:Y:S01]  /*02e0*/  MOV R46, 0xff800000 ;  /* 0xff800000002e7802 */ /* 0x000fe20000000f00 */
[----:B------:R-:W-:Y:S01]  /*02f0*/  IMAD.MOV.U32 R44, RZ, RZ, 0x3f800000 ;  /* 0x3f800000ff2c7424 */ /* 0x000fe200078e00ff */
[----:B------:R-:W-:Y:S02]  /*0300*/  MOV R45, 0x3f800000 ;  /* 0x3f800000002d7802 */ /* 0x000fe40000000f00 */
[----:B------:R-:W-:Y:S02]  /*0310*/  CS2R R16, SRZ ;  /* 0x0000000000107805 */ /* 0x000fe4000001ff00 */
[----:B------:R-:W-:Y:S02]  /*0320*/  MOV R36, 0xff800000 ;  /* 0xff80000000247802 */ /* 0x000fe40000000f00 */
[----:B------:R-:W-:-:S02]  /*0330*/  CS2R R18, SRZ ;  /* 0x0000000000127805 */ /* 0x000fc4000001ff00 */
[----:B------:R-:W-:Y:S02]  /*0340*/  CS2R R12, SRZ ;  /* 0x00000000000c7805 */ /* 0x000fe4000001ff00 */
[----:B------:R-:W-:Y:S02]  /*0350*/  CS2R R14, SRZ ;  /* 0x00000000000e7805 */ /* 0x000fe4000001ff00 */
[----:B------:R-:W-:Y:S02]  /*0360*/  CS2R R20, SRZ ;  /* 0x0000000000147805 */ /* 0x000fe4000001ff00 */
[----:B------:R-:W-:Y:S02]  /*0370*/  CS2R R22, SRZ ;  /* 0x0000000000167805 */ /* 0x000fe4000001ff00 */
[C---:B--2---:R-:W-:Y:S01]  /*0380*/  SHF.L.U32 R5, R0.reuse, 0x5, RZ ;  /* 0x0000000500057819 */ /* 0x044fe200000006ff */
[----:B----4-:R-:W-:Y:S04]  /*0390*/  STS.U16 [R3+UR6+0x200], R6 ;  /* 0x0002000603007988 */ /* 0x010fe80008000406 */
[----:B---3--:R0:W-:Y:S04]  /*03a0*/  STS.U16 [R3+UR6], R4 ;  /* 0x0000000403007988 */ /* 0x0081e80008000406 */
[----:B-----5:R1:W-:Y:S04]  /*03b0*/  STS.U16 [R3+UR6+0x400], R8 ;  /* 0x0004000803007988 */ /* 0x0203e80008000406 */
[----:B------:R2:W-:Y:S01]  /*03c0*/  STS.U16 [R3+UR6+0x600], R10 ;  /* 0x0006000a03007988 */ /* 0x0005e20008000406 */
[----:B0-----:R-:W-:-:S02]  /*03d0*/  SHF.L.U32 R4, R0, 0x3, RZ ;  /* 0x0000000300047819 */ /* 0x001fc400000006ff */
[----:B-1----:R-:W-:Y:S02]  /*03e0*/  CS2R R8, SRZ ;  /* 0x0000000000087805 */ /* 0x002fe4000001ff00 */
[----:B--2---:R-:W-:Y:S01]  /*03f0*/  CS2R R10, SRZ ;  /* 0x00000000000a7805 */ /* 0x004fe2000001ff00 */
[----:B------:R-:W-:Y:S06]  /*0400*/  BRA.U !UP0, `(.L_x_0) ;  /* 0x0000000d08207547 */ /* 0x000fec000b800000 */
[----:B------:R-:W0:Y:S01]  /*0410*/  LDC.64 R6, c[0x0][0x3c0] ;  /* 0x0000f000ff067b82 */ /* 0x000e220000000a00 */
[----:B------:R-:W1:Y:S01]  /*0420*/  LDCU UR4, c[0x0][0x3c8] ;  /* 0x00007900ff0477ac */ /* 0x000e620008000800 */
[----:B------:R-:W-:Y:S01]  /*0430*/  IMAD.SHL.U32 R8, R0, 0x40, RZ ;  /* 0x0000004000087824 */ /* 0x000fe200078e00ff */
[--C-:B------:R-:W-:Y:S02]  /*0440*/  SHF.R.S32.HI R10, RZ, 0x2, R0.reuse ;  /* 0x00000002ff0a7819 */ /* 0x100fe40000011400 */
[----:B------:R-:W-:Y:S01]  /*0450*/  CS2R R18, SRZ ;  /* 0x0000000000127805 */ /* 0x000fe2000001ff00 */
[----:B------:R-:W2:Y:S01]  /*0460*/  LDCU.64 UR8, c[0x0][0x388] ;  /* 0x00007100ff0877ac */ /* 0x000ea20008000a00 */
[----:B------:R-:W-:Y:S02]  /*0470*/  SHF.R.U32.HI R16, RZ, 0x4, R0 ;  /* 0x00000004ff107819 */ /* 0x000fe40000011600 */
[----:B------:R-:W-:Y:S01]  /*0480*/  CS2R R20, SRZ ;  /* 0x0000000000147805 */ /* 0x000fe2000001ff00 */
[----:B------:R-:W3:Y:S01]  /*0490*/  LDC.64 R40, c[0x0][0x3d0] ;  /* 0x0000f400ff287b82 */ /* 0x000ee20000000a00 */
[----:B------:R-:W-:Y:S01]  /*04a0*/  SGXT R10, R10, 0x1 ;  /* 0x000000010a0a781a */ /* 0x000fe20000000200 */
[----:B------:R-:W4:Y:S01]  /*04b0*/  LDCU.64 UR12, c[0x0][0x390] ;  /* 0x00007200ff0c77ac */ /* 0x000f220008000a00 */
[----:B------:R-:W-:-:S02]  /*04c0*/  LOP3.LUT R9, R8, 0x1c0, RZ, 0xc0, !PT ;  /* 0x000001c008097812 */ /* 0x000fc400078ec0ff */
[----:B------:R-:W-:Y:S02]  /*04d0*/  CS2R R22, SRZ ;  /* 0x0000000000167805 */ /* 0x000fe4000001ff00 */
[----:B------:R-:W-:Y:S02]  /*04e0*/  LOP3.LUT R10, R10, 0x90, RZ, 0xc0, !PT ;  /* 0x000000900a0a7812 */ /* 0x000fe400078ec0ff */
[----:B------:R-:W-:Y:S01]  /*04f0*/  LOP3.LUT R11, R9, 0x30, R4, 0xf8, !PT ;  /* 0x00000030090b7812 */ /* 0x000fe200078ef804 */
[----:B------:R-:W5:Y:S01]  /*0500*/  LDC R17, c[0x0][0x3d8] ;  /* 0x0000f600ff117b82 */ /* 0x000f620000000800 */
[--C-:B------:R-:W-:Y:S02]  /*0510*/  SHF.R.S32.HI R8, RZ, 0x6, R0.reuse ;  /* 0x00000006ff087819 */ /* 0x100fe40000011400 */
[----:B------:R-:W-:Y:S01]  /*0520*/  LOP3.LUT R9, R26, 0x10, RZ, 0xc0, !PT ;  /* 0x000000101a097812 */ /* 0x000fe200078ec0ff */
[----:B-1----:R-:W-:Y:S01]  /*0530*/  IMAD R25, R25, UR4, RZ ;  /* 0x0000000419197c24 */ /* 0x002fe2000f8e02ff */
[----:B------:R-:W-:Y:S01]  /*0540*/  LOP3.LUT R13, R10, 0x60, R5, 0xf8, !PT ;  /* 0x000000600a0d7812 */ /* 0x000fe200078ef805 */
[----:B------:R-:W-:Y:S01]  /*0550*/  UMOV UR4, URZ ;  /* 0x000000ff00047c82 */ /* 0x000fe20008000000 */
[----:B------:R-:W-:Y:S01]  /*0560*/  SGXT R5, R8, 0x1 ;  /* 0x000000010805781a */ /* 0x000fe20000000200 */
[----:B0-----:R-:W-:Y:S01]  /*0570*/  IMAD R6, R6, UR7, RZ ;  /* 0x0000000706067c24 */ /* 0x001fe2000f8e02ff */
[----:B------:R-:W-:Y:S01]  /*0580*/  LOP3.LUT R4, R9, 0x20, R0, 0xf8, !PT ;  /* 0x0000002009047812 */ /* 0x000fe200078ef800 */
[----:B------:R-:W-:Y:S01]  /*0590*/  IMAD R24, R24, R7, RZ ;  /* 0x0000000718187224 */ /* 0x000fe200078e02ff */
[----:B------:R-:W-:-:S02]  /*05a0*/  LOP3.LUT R8, R0, 0xf, RZ, 0xc0, !PT ;  /* 0x0000000f00087812 */ /* 0x000fc400078ec0ff */
[C---:B------:R-:W-:Y:S02]  /*05b0*/  LOP3.LUT R43, R11.reuse, R4, RZ, 0x3c, !PT ;  /* 0x000000040b2b7212 */ /* 0x040fe400078e3cff */
[--C-:B------:R-:W-:Y:S01]  /*05c0*/  LOP3.LUT R4, R11, 0x30, R26.reuse, 0x78, !PT ;  /* 0x000000300b047812 */ /* 0x100fe200078e781a */
[----:B---3--:R-:W-:Y:S01]  /*05d0*/  IMAD R11, R8, R41, RZ ;  /* 0x00000029080b7224 */ /* 0x008fe200078e02ff */
[C---:B------:R-:W-:Y:S01]  /*05e0*/  SHF.L.U32 R9, R25.reuse, 0x1, RZ ;  /* 0x0000000119097819 */ /* 0x040fe200000006ff */
[----:B------:R-:W-:Y:S01]  /*05f0*/  IMAD R40, R40, UR7, RZ ;  /* 0x0000000728287c24 */ /* 0x000fe2000f8e02ff */
[----:B------:R-:W-:Y:S01]  /*0600*/  SHF.L.U32 R8, R6, 0x1, RZ ;  /* 0x0000000106087819 */ /* 0x000fe200000006ff */
[----:B------:R-:W-:Y:S01]  /*0610*/  IMAD.HI R25, R25, 0x2, RZ ;  /* 0x0000000219197827 */ /* 0x000fe200078e02ff */
[----:B------:R-:W-:Y:S02]  /*0620*/  LOP3.LUT R42, R13, 0x10, R26, 0x78, !PT ;  /* 0x000000100d2a7812 */ /* 0x000fe400078e781a */
[----:B--2---:R-:W-:Y:S01]  /*0630*/  IADD3 R57, P0, P1, R9, UR8, R8 ;  /* 0x0000000809397c10 */ /* 0x004fe2000f91e008 */
[----:B------:R-:W-:Y:S01]  /*0640*/  IMAD.SHL.U32 R13, R11, 0x2, RZ ;  /* 0x000000020b0d7824 */ /* 0x000fe200078e00ff */
[----:B------:R-:W-:Y:S01]  /*0650*/  SGXT.U32 R8, R16, 0x4 ;  /* 0x000000041008781a */ /* 0x000fe20000000000 */
[----:B------:R-:W-:Y:S01]  /*0660*/  IMAD.HI R6, R6, 0x2, RZ ;  /* 0x0000000206067827 */ /* 0x000fe200078e02ff */
[----:B------:R-:W-:Y:S01]  /*0670*/  LOP3.LUT R12, R0, 0x10, RZ, 0xc0, !PT ;  /* 0x00000010000c7812 */ /* 0x000fe200078ec0ff */
[----:B------:R-:W0:Y:S01]  /*0680*/  LDCU UR8, c[0x0][0x3a8] ;  /* 0x00007500ff0877ac */ /* 0x000e220008000800 */
[----:B------:R-:W-:Y:S01]  /*0690*/  SHF.L.U32 R10, R40, 0x1, RZ ;  /* 0x00000001280a7819 */ /* 0x000fe200000006ff */
[----:B-----5:R-:W-:Y:S01]  /*06a0*/  IMAD R8, R8, R17, RZ ;  /* 0x0000001108087224 */ /* 0x020fe200078e02ff */
[----:B------:R-:W-:Y:S01]  /*06b0*/  LEA R14, R12, UR6, 0x5 ;  /* 0x000000060c0e7c11 */ /* 0x000fe2000f8e28ff */
[----:B------:R-:W-:Y:S01]  /*06c0*/  IMAD.HI R40, R40, 0x2, RZ ;  /* 0x0000000228287827 */ /* 0x000fe200078e02ff */
[----:B----4-:R-:W-:-:S02]  /*06d0*/  IADD3 R10, P2, P3, R13, UR12, R10 ;  /* 0x0000000c0d0a7c10 */ /* 0x010fc4000fb5e00a */
[----:B------:R-:W-:Y:S01]  /*06e0*/  IADD3.X R25, PT, PT, R25, UR9, R6, P0, P1 ;  /* 0x0000000919197c10 */ /* 0x000fe200087e2406 */
[----:B------:R-:W-:Y:S01]  /*06f0*/  IMAD.HI R11, R11, 0x2, RZ ;  /* 0x000000020b0b7827 */ /* 0x000fe200078e02ff */
[----:B------:R-:W-:Y:S02]  /*0700*/  LEA R6, R7, R24, 0x3 ;  /* 0x0000001807067211 */ /* 0x000fe400078e18ff */
[----:B------:R-:W-:Y:S01]  /*0710*/  LOP3.LUT R5, R5, 0x90, RZ, 0xc0, !PT ;  /* 0x0000009005057812 */ /* 0x000fe200078ec0ff */
[----:B------:R-:W-:Y:S01]  /*0720*/  IMAD R9, R17, 0x10, R8 ;  /* 0x0000001011097824 */ /* 0x000fe200078e0208 */
[----:B------:R-:W-:Y:S01]  /*0730*/  IADD3.X R11, PT, PT, R11, UR13, R40, P2, P3 ;  /* 0x0000000d0b0b7c10 */ /* 0x000fe200097e6428 */
[----:B------:R-:W-:Y:S01]  /*0740*/  IMAD R15, R12, -0x10, R14 ;  /* 0xfffffff00c0f7824 */ /* 0x000fe200078e020e */
[----:B------:R-:W-:Y:S02]  /*0750*/  LEA R56, P1, R6, R57, 0x1 ;  /* 0x0000003906387211 */ /* 0x000fe400078208ff */
[----:B------:R-:W-:-:S02]  /*0760*/  CS2R R16, SRZ ;  /* 0x0000000000107805 */ /* 0x000fc4000001ff00 */
[-C--:B------:R-:W-:Y:S02]  /*0770*/  LEA R54, P2, R8, R10.reuse, 0x1 ;  /* 0x0000000a08367211 */ /* 0x080fe400078408ff */
[----:B------:R-:W-:Y:S02]  /*0780*/  CS2R R12, SRZ ;  /* 0x00000000000c7805 */ /* 0x000fe4000001ff00 */
[----:B------:R-:W-:Y:S02]  /*0790*/  LEA R52, P3, R9, R10, 0x1 ;  /* 0x0000000a09347211 */ /* 0x000fe400078608ff */
[----:B------:R-:W-:Y:S02]  /*07a0*/  LEA R58, P0, R24, R57, 0x1 ;  /* 0x00000039183a7211 */ /* 0x000fe400078008ff */
[----:B------:R-:W-:Y:S02]  /*07b0*/  IADD3 R43, PT, PT, R43, R14, RZ ;  /* 0x0000000e2b2b7210 */ /* 0x000fe40007ffe0ff */
[----:B------:R-:W-:-:S02]  /*07c0*/  IADD3 R42, PT, PT, R42, R15, RZ ;  /* 0x0000000f2a2a7210 */ /* 0x000fc40007ffe0ff */
[----:B------:R-:W-:Y:S02]  /*07d0*/  CS2R R14, SRZ ;  /* 0x00000000000e7805 */ /* 0x000fe4000001ff00 */
[----:B------:R-:W-:Y:S01]  /*07e0*/  LEA.HI.X.SX32 R57, R6, R25, 0x1, P1 ;  /* 0x0000001906397211 */ /* 0x000fe200008f0eff */
[----:B------:R-:W-:Y:S01]  /*07f0*/  IMAD.MOV.U32 R6, RZ, RZ, RZ ;  /* 0x000000ffff067224 */ /* 0x000fe200078e00ff */
[-C--:B------:R-:W-:Y:S02]  /*0800*/  LEA.HI.X.SX32 R55, R8, R11.reuse, 0x1, P2 ;  /* 0x0000000b08377211 */ /* 0x080fe400010f0eff */
[----:B------:R-:W-:Y:S02]  /*0810*/  LEA.HI.X.SX32 R53, R9, R11, 0x1, P3 ;  /* 0x0000000b09357211 */ /* 0x000fe400018f0eff */
[----:B------:R-:W-:Y:S02]  /*0820*/  CS2R R8, SRZ ;  /* 0x0000000000087805 */ /* 0x000fe4000001ff00 */
[----:B------:R-:W-:-:S02]  /*0830*/  LOP3.LUT R5, R5, 0x17e, R26, 0x78, !PT ;  /* 0x0000017e05057812 */ /* 0x000fc400078e781a */
[----:B------:R-:W-:Y:S02]  /*0840*/  CS2R R10, SRZ ;  /* 0x00000000000a7805 */ /* 0x000fe4000001ff00 */
[----:B------:R-:W-:Y:S02]  /*0850*/  LEA.HI.X.SX32 R59, R24, R25, 0x1, P0 ;  /* 0x00000019183b7211 */ /* 0x000fe400000f0eff */
[----:B------:R-:W-:Y:S02]  /*0860*/  MOV R45, 0x3f800000 ;  /* 0x3f800000002d7802 */ /* 0x000fe40000000f00 */
[----:B------:R-:W-:Y:S02]  /*0870*/  MOV R49, 0xff800000 ;  /* 0xff80000000317802 */ /* 0x000fe40000000f00 */
[----:B------:R-:W-:Y:S02]  /*0880*/  MOV R40, RZ ;  /* 0x000000ff00287202 */ /* 0x000fe40000000f00 */
[----:B------:R-:W-:-:S02]  /*0890*/  MOV R47, 0xff800000 ;  /* 0xff800000002f7802 */ /* 0x000fc40000000f00 */
[----:B0-----:R-:W-:-:S07]  /*08a0*/  MOV R44, 0x3f800000 ;  /* 0x3f800000002c7802 */ /* 0x001fce0000000f00 */
.L_x_1:
[----:B------:R-:W-:-:S04]  /*08b0*/  IMAD.WIDE R30, R40, 0x2, R56 ;  /* 0x00000002281e7825 */ /* 0x000fc800078e0238 */
[----:B------:R-:W-:Y:S02]  /*08c0*/  IMAD.WIDE R28, R40, 0x2, R58 ;  /* 0x00000002281c7825 */ /* 0x000fe400078e023a */
[----:B------:R-:W2:Y:S04]  /*08d0*/  LDG.E.U16 R30, desc[UR10][R30.64] ;  /* 0x0000000a1e1e7981 */ /* 0x000ea8000c1e1500 */
[----:B------:R-:W3:Y:S01]  /*08e0*/  LDG.E.U16 R46, desc[UR10][R28.64] ;  /* 0x0000000a1c2e7981 */ /* 0x000ee2000c1e1500 */
[----:B------:R-:W-:Y:S01]  /*08f0*/  BAR.SYNC.DEFER_BLOCKING 0x0 ;  /* 0x0000000000007b1d */ /* 0x000fe20000010000 */
[----:B------:R-:W-:-:S04]  /*0900*/  IMAD.WIDE R50, R6, 0x2, R54 ;  /* 0x0000000206327825 */ /* 0x000fc800078e0236 */
[----:B------:R-:W-:Y:S01]  /*0910*/  IMAD.WIDE R60, R6, 0x2, R52 ;  /* 0x00000002063c7825 */ /* 0x000fe200078e0234 */
[----:B--2---:R-:W-:Y:S04]  /*0920*/  STS.U16 [R3+UR6+0xa00], R30 ;  /* 0x000a001e03007988 */ /* 0x004fe80008000406 */
[----:B---3--:R-:W-:Y:S01]  /*0930*/  STS.U16 [R3+UR6+0x800], R46 ;  /* 0x0008002e03007988 */ /* 0x008fe20008000406 */
[----:B------:R-:W-:Y:S06]  /*0940*/  BAR.SYNC.DEFER_BLOCKING 0x0 ;  /* 0x0000000000007b1d */ /* 0x000fec0000010000 */
[----:B------:R-:W2:Y:S04]  /*0950*/  LDG.E.U16 R50, desc[UR10][R50.64] ;  /* 0x0000000a32327981 */ /* 0x000ea8000c1e1500 */
[----:B------:R-:W3:Y:S04]  /*0960*/  LDG.E.U16 R48, desc[UR10][R60.64] ;  /* 0x0000000a3c307981 */ /* 0x000ee8000c1e1500 */
[----:B------:R-:W-:Y:S04]  /*0970*/  LDSM.16.MT88.4 R24, [R43] ;  /* 0x000000002b18783b */ /* 0x000fe80000004200 */
[----:B------:R-:W0:Y:S04]  /*0980*/  LDSM.16.M88.4 R36, [R4+UR6+0x800] ;  /* 0x000800060424783b */ /* 0x000e280008000200 */
[----:B------:R-:W1:Y:S01]  /*0990*/  LDSM.16.MT88.4 R28, [R43+0x400] ;  /* 0x000400002b1c783b */ /* 0x000e620000004200 */
[----:B0-----:R-:W-:-:S15]  /*09a0*/  HMMA.16816.F32 R32, R24, R36, RZ ;  /* 0x000000241820723c */ /* 0x001fde00000018ff */
[----:B------:R-:W-:-:S05]  /*09b0*/  NOP ;  /* 0x0000000000007918 */ /* 0x000fca0000000000 */
[----:B-1----:R-:W-:Y:S01]  /*09c0*/  HMMA.16816.F32 R36, R28, R38, R32 ;  /* 0x000000261c24723c */ /* 0x002fe20000001820 */
[----:B------:R-:W0:Y:S01]  /*09d0*/  LDSM.16.M88.4 R32, [R4+UR6+0xa00] ;  /* 0x000a00060420783b */ /* 0x000e220008000200 */
[----:B------:R-:W-:Y:S06]  /*09e0*/  BAR.SYNC.DEFER_BLOCKING 0x0 ;  /* 0x0000000000007b1d */ /* 0x000fec0000010000 */
[----:B0-----:R-:W-:-:S15]  /*09f0*/  HMMA.16816.F32 R24, R24, R32, RZ ;  /* 0x000000201818723c */ /* 0x001fde00000018ff */
[----:B------:R-:W-:-:S05]  /*0a00*/  NOP ;  /* 0x0000000000007918 */ /* 0x000fca0000000000 */
[----:B------:R-:W-:Y:S01]  /*0a10*/  HMMA.16816.F32 R24, R28, R34, R24 ;  /* 0x000000221c18723c */ /* 0x000fe20000001818 */
[----:B------:R-:W-:Y:S01]  /*0a20*/  FMUL R28, R36, UR8 ;  /* 0x00000008241c7c20 */ /* 0x000fe20008400000 */
[----:B------:R-:W-:-:S15]  /*0a30*/  FMUL R29, R37, UR8 ;  /* 0x00000008251d7c20 */ /* 0x000fde0008400000 */
[----:B------:R-:W-:Y:S02]  /*0a40*/  NOP ;  /* 0x0000000000007918 */ /* 0x000fe40000000000 */
[----:B------:R-:W-:Y:S01]  /*0a50*/  FMUL R30, R24, UR8 ;  /* 0x00000008181e7c20 */ /* 0x000fe20008400000 */
[----:B------:R-:W-:-:S04]  /*0a60*/  FMUL R31, R25, UR8 ;  /* 0x00000008191f7c20 */ /* 0x000fc80008400000 */
[----:B------:R-:W-:Y:S01]  /*0a70*/  FMNMX3 R28, R28, R29, R30, !PT ;  /* 0x0000001d1c1c7276 */ /* 0x000fe2000780001e */
[----:B------:R-:W-:Y:S01]  /*0a80*/  FMUL R29, R39, UR8 ;  /* 0x00000008271d7c20 */ /* 0x000fe20008400000 */
[----:B------:R-:W-:Y:S02]  /*0a90*/  FMUL R30, R26, UR8 ;  /* 0x000000081a1e7c20 */ /* 0x000fe40008400000 */
[----:B------:R-:W-:Y:S01]  /*0aa0*/  FMNMX R32, R31, R28, !PT ;  /* 0x0000001c1f207209 */ /* 0x000fe20007800000 */
[----:B------:R-:W-:Y:S01]  /*0ab0*/  FMUL R28, R38, UR8 ;  /* 0x00000008261c7c20 */ /* 0x000fe20008400000 */
[----:B------:R-:W-:-:S03]  /*0ac0*/  FMUL R31, R27, UR8 ;  /* 0x000000081b1f7c20 */ /* 0x000fc60008400000 */
[----:B------:R-:W0:Y:S01]  /*0ad0*/  SHFL.BFLY PT, R33, R32, 0x2, 0x1f ;  /* 0x0c401f0020217f89 */ /* 0x000e2200000e0000 */
[----:B------:R-:W-:-:S04]  /*0ae0*/  FMNMX3 R28, R28, R29, R30, !PT ;  /* 0x0000001d1c1c7276 */ /* 0x000fc8000780001e */
[----:B------:R-:W-:-:S05]  /*0af0*/  FMNMX R31, R31, R28, !PT ;  /* 0x0000001c1f1f7209 */ /* 0x000fca0007800000 */
[----:B------:R-:W1:Y:S01]  /*0b00*/  SHFL.BFLY PT, R28, R31, 0x2, 0x1f ;  /* 0x0c401f001f1c7f89 */ /* 0x000e6200000e0000 */
[----:B0-----:R-:W-:-:S05]  /*0b10*/  FMNMX R30, R32, R33, !PT ;  /* 0x00000021201e7209 */ /* 0x001fca0007800000 */
[----:B------:R-:W0:Y:S01]  /*0b20*/  SHFL.BFLY PT, R46, R30, 0x1, 0x1f ;  /* 0x0c201f001e2e7f89 */ /* 0x000e2200000e0000 */
[----:B-1----:R-:W-:-:S05]  /*0b30*/  FMNMX R34, R31, R28, !PT ;  /* 0x0000001c1f227209 */ /* 0x002fca0007800000 */
[----:B------:R-:W1:Y:S01]  /*0b40*/  SHFL.BFLY PT, R29, R34, 0x1, 0x1f ;  /* 0x0c201f00221d7f89 */ /* 0x000e6200000e0000 */
[----:B0-----:R-:W-:-:S05]  /*0b50*/  FMNMX3 R46, R30, R46, R49, !PT ;  /* 0x0000002e1e2e7276 */ /* 0x001fca0007800031 */
[----:B------:R-:W-:-:S04]  /*0b60*/  FFMA R36, R36, UR8, -R46 ;  /* 0x0000000824247c23 */ /* 0x000fc8000800082e */
[----:B------:R-:W-:Y:S01]  /*0b70*/  FMUL R28, R36, 1.4426950216293334961 ;  /* 0x3fb8aa3b241c7820 */ /* 0x000fe20000400000 */
[----:B-1----:R-:W-:Y:S01]  /*0b80*/  FMNMX3 R36, R34, R29, R47, !PT ;  /* 0x0000001d22247276 */ /* 0x002fe2000780002f */
[--C-:B------:R-:W-:Y:S01]  /*0b90*/  FFMA R37, R37, UR8, -R46.reuse ;  /* 0x0000000825257c23 */ /* 0x100fe2000800082e */
[----:B------:R-:W-:-:S03]  /*0ba0*/  FFMA R24, R24, UR8, -R46 ;  /* 0x0000000818187c23 */ /* 0x000fc6000800082e */
[--C-:B------:R-:W-:Y:S01]  /*0bb0*/  FFMA R38, R38, UR8, -R36.reuse ;  /* 0x0000000826267c23 */ /* 0x100fe20008000824 */
[--C-:B------:R-:W-:Y:S01]  /*0bc0*/  FFMA R39, R39, UR8, -R36.reuse ;  /* 0x0000000827277c23 */ /* 0x100fe20008000824 */
[----:B------:R-:W-:Y:S01]  /*0bd0*/  FMUL R37, R37, 1.4426950216293334961 ;  /* 0x3fb8aa3b25257820 */ /* 0x000fe20000400000 */
[----:B------:R-:W-:Y:S01]  /*0be0*/  FMUL R30, R24, 1.4426950216293334961 ;  /* 0x3fb8aa3b181e7820 */ /* 0x000fe20000400000 */
[----:B------:R-:W-:Y:S01]  /*0bf0*/  FMUL R29, R38, 1.4426950216293334961 ;  /* 0x3fb8aa3b261d7820 */ /* 0x000fe20000400000 */
[----:B------:R-:W-:Y:S01]  /*0c00*/  FMUL R24, R39, 1.4426950216293334961 ;  /* 0x3fb8aa3b27187820 */ /* 0x000fe20000400000 */
[----:B------:R-:W-:Y:S01]  /*0c10*/  FFMA R26, R26, UR8, -R36 ;  /* 0x000000081a1a7c23 */ /* 0x000fe20008000824 */
[----:B------:R-:W-:Y:S01]  /*0c20*/  FFMA R25, R25, UR8, -R46 ;  /* 0x0000000819197c23 */ /* 0x000fe2000800082e */
[----:B------:R-:W-:Y:S01]  /*0c30*/  FFMA R27, R27, UR8, -R36 ;  /* 0x000000081b1b7c23 */ /* 0x000fe20008000824 */
[----:B------:R-:W-:Y:S01]  /*0c40*/  MUFU.EX2 R28, R28 ;  /* 0x0000001c001c7308 */ /* 0x000fe20000000800 */
[----:B------:R-:W-:Y:S01]  /*0c50*/  FMUL R31, R26, 1.4426950216293334961 ;  /* 0x3fb8aa3b1a1f7820 */ /* 0x000fe20000400000 */
[----:B------:R-:W-:Y:S01]  /*0c60*/  FMUL R25, R25, 1.4426950216293334961 ;  /* 0x3fb8aa3b19197820 */ /* 0x000fe20000400000 */
[----:B------:R-:W-:-:S05]  /*0c70*/  FMUL R26, R27, 1.4426950216293334961 ;  /* 0x3fb8aa3b1b1a7820 */ /* 0x000fca0000400000 */
[----:B------:R-:W0:Y:S08]  /*0c80*/  MUFU.EX2 R37, R37 ;  /* 0x0000002500257308 */ /* 0x000e300000000800 */
[----:B------:R-:W-:Y:S08]  /*0c90*/  MUFU.EX2 R29, R29 ;  /* 0x0000001d001d7308 */ /* 0x000ff00000000800 */
[----:B------:R-:W1:Y:S08]  /*0ca0*/  MUFU.EX2 R24, R24 ;  /* 0x0000001800187308 */ /* 0x000e700000000800 */
[----:B------:R-:W4:Y:S01]  /*0cb0*/  MUFU.EX2 R30, R30 ;  /* 0x0000001e001e7308 */ /* 0x000f220000000800 */
[----:B------:R-:W-:-:S07]  /*0cc0*/  FADD R27, -R46, R49 ;  /* 0x000000312e1b7221 */ /* 0x000fce0000000100 */
[----:B------:R-:W5:Y:S01]  /*0cd0*/  MUFU.EX2 R31, R31 ;  /* 0x0000001f001f7308 */ /* 0x000f620000000800 */
[----:B--2---:R1:W-:Y:S04]  /*0ce0*/  STS.U16 [R5+UR6+0x800], R50 ;  /* 0x0008003205007988 */ /* 0x0043e80008000406 */
[----:B---3--:R4:W-:Y:S01]  /*0cf0*/  STS.U16 [R5+UR6+0xa00], R48 ;  /* 0x000a003005007988 */ /* 0x0089e20008000406 */
[----:B------:R-:W-:Y:S06]  /*0d00*/  BAR.SYNC.DEFER_BLOCKING 0x0 ;  /* 0x0000000000007b1d */ /* 0x000fec0000010000 */
[----:B------:R-:W2:Y:S01]  /*0d10*/  MUFU.EX2 R25, R25 ;  /* 0x0000001900197308 */ /* 0x000ea20000000800 */
[----:B------:R-:W-:-:S07]  /*0d20*/  FMUL R38, R27, 1.4426950216293334961 ;  /* 0x3fb8aa3b1b267820 */ /* 0x000fce0000400000 */
[----:B------:R-:W3:Y:S01]  /*0d30*/  MUFU.EX2 R26, R26 ;  /* 0x0000001a001a7308 */ /* 0x000ee20000000800 */
[----:B------:R-:W-:Y:S01]  /*0d40*/  FADD R27, -R36, R47 ;  /* 0x0000002f241b7221 */ /* 0x000fe20000000100 */
[----:B0-----:R-:W-:Y:S01]  /*0d50*/  FADD R39, R28, R37 ;  /* 0x000000251c277221 */ /* 0x001fe20000000000 */
[----:B-1----:R-:W-:Y:S01]  /*0d60*/  FADD R50, R29, R24 ;  /* 0x000000181d327221 */ /* 0x002fe20000000000 */
[----:B------:R-:W-:Y:S01]  /*0d70*/  F2FP.F16.F32.PACK_AB R28, R37, R28 ;  /* 0x0000001c251c723e */ /* 0x000fe200000000ff */
[----:B------:R-:W0:Y:S01]  /*0d80*/  LDSM.16.M88.4 R32, [R42+0x800] ;  /* 0x000800002a20783b */ /* 0x000e220000000200 */
[----:B------:R-:W-:Y:S01]  /*0d90*/  FMUL R37, R27, 1.4426950216293334961 ;  /* 0x3fb8aa3b1b257820 */ /* 0x000fe20000400000 */
[----:B----4-:R-:W-:Y:S01]  /*0da0*/  FADD R48, R30, R39 ;  /* 0x000000271e307221 */ /* 0x010fe20000000000 */
[----:B-----5:R-:W-:-:S03]  /*0db0*/  FADD R27, R31, R50 ;  /* 0x000000321f1b7221 */ /* 0x020fc60000000000 */
[C---:B--2---:R-:W-:Y:S01]  /*0dc0*/  FADD R50, R25.reuse, R48 ;  /* 0x0000003019327221 */ /* 0x044fe20000000000 */
[----:B---3--:R-:W-:Y:S01]  /*0dd0*/  FADD R48, R26, R27 ;  /* 0x0000001b1a307221 */ /* 0x008fe20000000000 */
[----:B------:R-:W-:Y:S01]  /*0de0*/  F2FP.F16.F32.PACK_AB R30, R25, R30 ;  /* 0x0000001e191e723e */ /* 0x000fe200000000ff */
[----:B------:R-:W1:Y:S01]  /*0df0*/  MUFU.EX2 R38, R38 ;  /* 0x0000002600267308 */ /* 0x000e620000000800 */
[----:B------:R-:W-:Y:S02]  /*0e00*/  F2FP.F16.F32.PACK_AB R29, R24, R29 ;  /* 0x0000001d181d723e */ /* 0x000fe400000000ff */
[----:B------:R-:W-:Y:S01]  /*0e10*/  F2FP.F16.F32.PACK_AB R31, R26, R31 ;  /* 0x0000001f1a1f723e */ /* 0x000fe200000000ff */
[----:B------:R-:W2:Y:S04]  /*0e20*/  SHFL.BFLY PT, R47, R50, 0x2, 0x1f ;  /* 0x0c401f00322f7f89 */ /* 0x000ea800000e0000 */
[----:B------:R-:W3:Y:S01]  /*0e30*/  MUFU.EX2 R37, R37 ;  /* 0x0000002500257308 */ /* 0x000ee20000000800 */
[----:B------:R-:W-:Y:S04]  /*0e40*/  LDSM.16.M88.4 R24, [R42+0xa00] ;  /* 0x000a00002a18783b */ /* 0x000fe80000000200 */
[----:B------:R-:W4:Y:S01]  /*0e50*/  SHFL.BFLY PT, R39, R48, 0x2, 0x1f ;  /* 0x0c401f0030277f89 */ /* 0x000f2200000e0000 */
[C---:B-1----:R-:W-:Y:S01]  /*0e60*/  FMUL R16, R38.reuse, R16 ;  /* 0x0000001026107220 */ /* 0x042fe20000400000 */
[C---:B------:R-:W-:Y:S01]  /*0e70*/  FMUL R17, R38.reuse, R17 ;  /* 0x0000001126117220 */ /* 0x040fe20000400000 */
[C---:B------:R-:W-:Y:S01]  /*0e80*/  FMUL R8, R38.reuse, R8 ;  /* 0x0000000826087220 */ /* 0x040fe20000400000 */
[----:B------:R-:W-:Y:S01]  /*0e90*/  FMUL R9, R38, R9 ;  /* 0x0000000926097220 */ /* 0x000fe20000400000 */
[C---:B---3--:R-:W-:Y:S01]  /*0ea0*/  FMUL R18, R37.reuse, R18 ;  /* 0x0000001225127220 */ /* 0x048fe20000400000 */
[C---:B------:R-:W-:Y:S01]  /*0eb0*/  FMUL R19, R37.reuse, R19 ;  /* 0x0000001325137220 */ /* 0x040fe20000400000 */
[C---:B------:R-:W-:Y:S01]  /*0ec0*/  FMUL R10, R37.reuse, R10 ;  /* 0x0000000a250a7220 */ /* 0x040fe20000400000 */
[----:B------:R-:W-:-:S05]  /*0ed0*/  FMUL R11, R37, R11 ;  /* 0x0000000b250b7220 */ /* 0x000fca0000400000 */
[----:B0-----:R-:W-:Y:S01]  /*0ee0*/  HMMA.16816.F32 R16, R28, R32, R16 ;  /* 0x000000201c10723c */ /* 0x001fe20000001810 */
[----:B--2---:R-:W-:Y:S01]  /*0ef0*/  FADD R33, R50, R47 ;  /* 0x0000002f32217221 */ /* 0x004fe20000000000 */
[----:B----4-:R-:W-:-:S06]  /*0f00*/  FADD R32, R48, R39 ;  /* 0x0000002730207221 */ /* 0x010fcc0000000000 */
[----:B------:R-:W-:Y:S01]  /*0f10*/  HMMA.16816.F32 R8, R28, R34, R8 ;  /* 0x000000221c08723c */ /* 0x000fe20000001808 */
[----:B------:R-:W0:Y:S01]  /*0f20*/  SHFL.BFLY PT, R34, R33, 0x1, 0x1f ;  /* 0x0c201f0021227f89 */ /* 0x000e2200000e0000 */
[----:B------:R-:W-:-:S03]  /*0f30*/  FMUL R20, R38, R20 ;  /* 0x0000001426147220 */ /* 0x000fc60000400000 */
[----:B------:R-:W1:Y:S01]  /*0f40*/  SHFL.BFLY PT, R35, R32, 0x1, 0x1f ;  /* 0x0c201f0020237f89 */ /* 0x000e6200000e0000 */
[----:B------:R-:W-:Y:S01]  /*0f50*/  FMUL R21, R38, R21 ;  /* 0x0000001526157220 */ /* 0x000fe20000400000 */
[C---:B------:R-:W-:Y:S01]  /*0f60*/  FMUL R22, R37.reuse, R22 ;  /* 0x0000001625167220 */ /* 0x040fe20000400000 */
[----:B------:R-:W-:Y:S01]  /*0f70*/  FMUL R23, R37, R23 ;  /* 0x0000001725177220 */ /* 0x000fe20000400000 */
[----:B------:R-:W-:-:S06]  /*0f80*/  UIADD3 UR4, UPT, UPT, UR4, 0x10, URZ ;  /* 0x0000001004047890 */ /* 0x000fcc000fffe0ff */
[----:B------:R-:W-:Y:S01]  /*0f90*/  HMMA.16816.F32 R20, R28, R26, R20 ;  /* 0x0000001a1c14723c */ /* 0x000fe20000001814 */
[C---:B------:R-:W-:Y:S01]  /*0fa0*/  FMUL R12, R38.reuse, R12 ;  /* 0x0000000c260c7220 */ /* 0x040fe20000400000 */
[----:B------:R-:W-:Y:S01]  /*0fb0*/  FMUL R13, R38, R13 ;  /* 0x0000000d260d7220 */ /* 0x000fe20000400000 */
[C---:B------:R-:W-:Y:S01]  /*0fc0*/  FMUL R14, R37.reuse, R14 ;  /* 0x0000000e250e7220 */ /* 0x040fe20000400000 */
[----:B------:R-:W-:Y:S01]  /*0fd0*/  FMUL R15, R37, R15 ;  /* 0x0000000f250f7220 */ /* 0x000fe20000400000 */
[----:B------:R-:W-:Y:S01]  /*0fe0*/  UISETP.GE.AND UP0, UPT, UR4, UR5, UPT ;  /* 0x000000050400728c */ /* 0x000fe2000bf06270 */
[----:B------:R-:W-:-:S05]  /*0ff0*/  LEA R6, R41, R6, 0x4 ;  /* 0x0000000629067211 */ /* 0x000fca00078e20ff */
[----:B------:R-:W-:Y:S01]  /*1000*/  HMMA.16816.F32 R12, R28, R24, R12 ;  /* 0x000000181c0c723c */ /* 0x000fe2000000180c */
[----:B0-----:R-:W-:Y:S01]  /*1010*/  FADD R25, R33, R34 ;  /* 0x0000002221197221 */ /* 0x001fe20000000000 */
[----:B-1----:R-:W-:Y:S01]  /*1020*/  FADD R24, R32, R35 ;  /* 0x0000002320187221 */ /* 0x002fe20000000000 */
[----:B------:R-:W-:Y:S02]  /*1030*/  IMAD R40, R7, 0x10, R40 ;  /* 0x0000001007287824 */ /* 0x000fe400078e0228 */
[----:B------:R-:W-:Y:S01]  /*1040*/  FFMA R45, R38, R45, R25 ;  /* 0x0000002d262d7223 */ /* 0x000fe20000000019 */
[----:B------:R-:W-:Y:S01]  /*1050*/  MOV R49, R46 ;  /* 0x0000002e00317202 */ /* 0x000fe20000000f00 */
[----:B------:R-:W-:Y:S01]  /*1060*/  FFMA R44, R37, R44, R24 ;  /* 0x0000002c252c7223 */ /* 0x000fe20000000018 */
[----:B------:R-:W-:Y:S01]  /*1070*/  MOV R47, R36 ;  /* 0x00000024002f7202 */ /* 0x000fe20000000f00 */
[----:B------:R-:W-:Y:S11]  /*1080*/  BRA.U !UP0, `(.L_x_1) ;  /* 0xfffffff908087547 */ /* 0x000ff6000b83ffff */
.L_x_0:
[C---:B------:R-:W-:Y:S01]  /*1090*/  LOP3.LUT R5, R0.reuse, 0xc0, RZ, 0xc0, !PT ;  /* 0x000000c000057812 */ /* 0x040fe200078ec0ff */
[C---:B------:R-:W-:Y:S01]  /*10a0*/  FMUL R3, R45.reuse, 8388608 ;  /* 0x4b0000002d037820 */ /* 0x040fe20000400000 */
[----:B------:R-:W-:Y:S01]  /*10b0*/  FSETP.GEU.AND P1, PT, R45, 1.175494350822287508e-38, PT ;  /* 0x008000002d00780b */ /* 0x000fe20003f2e000 */
[----:B------:R-:W-:Y:S01]  /*10c0*/  IMAD.MOV.U32 R7, RZ, RZ, R8 ;  /* 0x000000ffff077224 */ /* 0x000fe200078e0008 */
[----:B------:R-:W-:Y:S01]  /*10d0*/  MOV R6, R10 ;  /* 0x0000000a00067202 */ /* 0x000fe20000000f00 */
[----:B------:R-:W-:Y:S01]  /*10e0*/  IMAD.MOV.U32 R25, RZ, RZ, R12 ;  /* 0x000000ffff197224 */ /* 0x000fe200078e000c */
[----:B------:R-:W-:Y:S01]  /*10f0*/  SHF.L.U32 R10, R0, 0x3, RZ ;  /* 0x00000003000a7819 */ /* 0x000fe200000006ff */
[----:B------:R-:W-:Y:S01]  /*1100*/  IMAD.MOV.U32 R24, RZ, RZ, R22 ;  /* 0x000000ffff187224 */ /* 0x000fe200078e0016 */
[----:B------:R-:W-:Y:S01]  /*1110*/  SHF.R.U32.HI R5, RZ, 0x1, R5 ;  /* 0x00000001ff057819 */ /* 0x000fe20000011605 */
[----:B------:R-:W-:Y:S01]  /*1120*/  BAR.SYNC.DEFER_BLOCKING 0x0 ;  /* 0x0000000000007b1d */ /* 0x000fe20000010000 */
[----:B------:R-:W-:-:S02]  /*1130*/  MOV R30, R11 ;  /* 0x0000000b001e7202 */ /* 0x000fc40000000f00 */
[----:B------:R-:W-:Y:S02]  /*1140*/  FSEL R3, R3, R45, !P1 ;  /* 0x0000002d03037208 */ /* 0x000fe40004800000 */
[----:B------:R-:W-:Y:S01]  /*1150*/  MOV R4, R18 ;  /* 0x0000001200047202 */ /* 0x000fe20000000f00 */
[----:B------:R-:W0:Y:S01]  /*1160*/  LDCU.64 UR4, c[0x0][0x3e0] ;  /* 0x00007c00ff0477ac */ /* 0x000e220008000a00 */
[----:B------:R-:W-:Y:S02]  /*1170*/  SHF.R.U32.HI R11, RZ, 0x1, R0 ;  /* 0x00000001ff0b7819 */ /* 0x000fe40000011600 */
[----:B------:R-:W-:Y:S02]  /*1180*/  MOV R18, R9 ;  /* 0x0000000900127202 */ /* 0x000fe40000000f00 */
[----:B------:R-:W-:Y:S02]  /*1190*/  SHF.L.U32 R8, R0, 0x7, RZ ;  /* 0x0000000700087819 */ /* 0x000fe400000006ff */
[----:B------:R-:W-:-:S02]  /*11a0*/  LOP3.LUT R9, R5, 0x1f8, R10, 0x78, !PT ;  /* 0x000001f805097812 */ /* 0x000fc400078e780a */
[----:B------:R-:W-:Y:S02]  /*11b0*/  IADD3 R5, PT, PT, R3, -0x3f3504f3, RZ ;  /* 0xc0cafb0d03057810 */ /* 0x000fe40007ffe0ff */
[----:B------:R-:W-:Y:S02]  /*11c0*/  LOP3.LUT R10, R10, 0x38, RZ, 0xc0, !PT ;  /* 0x000000380a0a7812 */ /* 0x000fe400078ec0ff */
[----:B------:R-:W-:Y:S02]  /*11d0*/  LOP3.LUT R11, R11, 0x4, RZ, 0xc0, !PT ;  /* 0x000000040b0b7812 */ /* 0x000fe400078ec0ff */
[----:B------:R-:W-:Y:S02]  /*11e0*/  LOP3.LUT R8, R8, 0x600, RZ, 0xc0, !PT ;  /* 0x0000060008087812 */ /* 0x000fe400078ec0ff */
[----:B------:R-:W-:Y:S01]  /*11f0*/  LOP3.LUT R12, R5, 0xff800000, RZ, 0xc0, !PT ;  /* 0xff800000050c7812 */ /* 0x000fe200078ec0ff */
[----:B0-----:R-:W-:Y:S01]  /*1200*/  UIMAD UR4, UR7, UR4, URZ ;  /* 0x00000004070472a4 */ /* 0x001fe2000f8e02ff */
[----:B------:R-:W-:Y:S01]  /*1210*/  IADD3 R5, PT, PT, R11, UR6, R10 ;  /* 0x000000060b057c10 */ /* 0x000fe2000fffe00a */
[C---:B------:R-:W-:Y:S01]  /*1220*/  FMUL R11, R44.reuse, 8388608 ;  /* 0x4b0000002c0b7820 */ /* 0x040fe20000400000 */
[----:B------:R-:W-:Y:S01]  /*1230*/  FSETP.GT.AND P0, PT, |R44|, 8.50705917302346158658e+37, PT ;  /* 0x7e8000002c00780b */ /* 0x000fe20003f04200 */
[----:B------:R-:W-:Y:S01]  /*1240*/  USHF.L.U32 UR8, UR4, 0x1, URZ ;  /* 0x0000000104087899 */ /* 0x000fe200080006ff */
[----:B------:R-:W-:-:S02]  /*1250*/  IADD3 R10, PT, PT, R9, UR6, R8 ;  /* 0x00000006090a7c10 */ /* 0x000fc4000fffe008 */
[----:B------:R-:W-:Y:S02]  /*1260*/  FSEL R8, RZ, -23, P1 ;  /* 0xc1b80000ff087808 */ /* 0x000fe40000800000 */
[C---:B------:R-:W-:Y:S02]  /*1270*/  FSETP.GT.AND P1, PT, |R45|.reuse, 8.50705917302346158658e+37, PT ;  /* 0x7e8000002d00780b */ /* 0x040fe40003f24200 */
[C---:B------:R-:W-:Y:S02]  /*1280*/  FSETP.GEU.AND P3, PT, |R44|.reuse, 1.175494350822287508e-38, PT ;  /* 0x008000002c00780b */ /* 0x040fe40003f6e200 */
[----:B------:R-:W-:Y:S02]  /*1290*/  I2FP.F32.S32 R9, R12 ;  /* 0x0000000c00097245 */ /* 0x000fe40000201400 */
[----:B------:R-:W-:Y:S01]  /*12a0*/  FSETP.GEU.AND P4, PT, |R45|, 1.175494350822287508e-38, PT ;  /* 0x008000002d00780b */ /* 0x000fe20003f8e200 */
[----:B------:R-:W-:Y:S01]  /*12b0*/  @P0 FMUL R23, R23, 0.25 ;  /* 0x3e80000017170820 */ /* 0x000fe20000400000 */
[----:B------:R-:W-:Y:S01]  /*12c0*/  FSETP.GEU.AND P2, PT, R44, 1.175494350822287508e-38, PT ;  /* 0x008000002c00780b */ /* 0x000fe20003f4e000 */
[----:B------:R-:W-:Y:S01]  /*12d0*/  FFMA.FTZ R8, R9, 1.1920928955078125e-07, R8 ;  /* 0x3400000009087823 */ /* 0x000fe20000010008 */
[----:B------:R-:W-:Y:S01]  /*12e0*/  MOV R28, R14 ;  /* 0x0000000e001c7202 */ /* 0x000fe20000000f00 */
[----:B------:R-:W-:Y:S01]  /*12f0*/  @P0 FMUL R30, R30, 0.25 ;  /* 0x3e8000001e1e0820 */ /* 0x000fe20000400000 */
[----:B------:R-:W-:Y:S01]  /*1300*/  FSEL R9, R11, R44, !P2 ;  /* 0x0000002c0b097208 */ /* 0x000fe20005000000 */
[----:B------:R-:W-:Y:S01]  /*1310*/  @P0 FMUL R44, R44, 0.25 ;  /* 0x3e8000002c2c0820 */ /* 0x000fe20000400000 */
[----:B------:R-:W-:Y:S01]  /*1320*/  @P1 FMUL R45, R45, 0.25 ;  /* 0x3e8000002d2d1820 */ /* 0x000fe20000400000 */
[----:B------:R-:W-:Y:S01]  /*1330*/  MOV R14, R15 ;  /* 0x0000000f000e7202 */ /* 0x000fe20000000f00 */
[----:B------:R-:W-:Y:S01]  /*1340*/  @P1 FMUL R25, R25, 0.25 ;  /* 0x3e80000019191820 */ /* 0x000fe20000400000 */
[----:B------:R-:W-:Y:S01]  /*1350*/  @!P3 FMUL R44, R44, 16777216 ;  /* 0x4b8000002c2cb820 */ /* 0x000fe20000400000 */
[----:B------:R-:W-:Y:S01]  /*1360*/  MOV R15, R20 ;  /* 0x00000014000f7202 */ /* 0x000fe20000000f00 */
[----:B------:R-:W-:Y:S01]  /*1370*/  @!P4 FMUL R45, R45, 16777216 ;  /* 0x4b8000002d2dc820 */ /* 0x000fe20000400000 */
[----:B------:R-:W-:Y:S01]  /*1380*/  @P0 FMUL R14, R14, 0.25 ;  /* 0x3e8000000e0e0820 */ /* 0x000fe20000400000 */
[----:B------:R-:W0:Y:S01]  /*1390*/  MUFU.RCP R11, R44 ;  /* 0x0000002c000b7308 */ /* 0x000e220000001000 */
[----:B------:R-:W-:Y:S01]  /*13a0*/  @!P3 FMUL R23, R23, 16777216 ;  /* 0x4b8000001717b820 */ /* 0x000fe20000400000 */
[----:B------:R-:W-:Y:S01]  /*13b0*/  @P1 FMUL R15, R15, 0.25 ;  /* 0x3e8000000f0f1820 */ /* 0x000fe20000400000 */
[----:B------:R-:W-:Y:S01]  /*13c0*/  @!P3 FMUL R14, R14, 16777216 ;  /* 0x4b8000000e0eb820 */ /* 0x000fe20000400000 */
[----:B------:R-:W-:Y:S01]  /*13d0*/  @P0 FMUL R28, R28, 0.25 ;  /* 0x3e8000001c1c0820 */ /* 0x000fe20000400000 */
[----:B------:R-:W-:Y:S01]  /*13e0*/  @P1 FMUL R7, R7, 0.25 ;  /* 0x3e80000007071820 */ /* 0x000fe20000400000 */
[----:B------:R-:W-:Y:S01]  /*13f0*/  @!P4 FMUL R15, R15, 16777216 ;  /* 0x4b8000000f0fc820 */ /* 0x000fe20000400000 */
[----:B------:R-:W-:Y:S01]  /*1400*/  @!P4 FMUL R25, R25, 16777216 ;  /* 0x4b8000001919c820 */ /* 0x000fe20000400000 */
[----:B------:R-:W1:Y:S01]  /*1410*/  MUFU.RCP R26, R45 ;  /* 0x0000002d001a7308 */ /* 0x000e620000001000 */
[----:B------:R-:W-:Y:S01]  /*1420*/  @P1 FMUL R16, R16, 0.25 ;  /* 0x3e80000010101820 */ /* 0x000fe20000400000 */
[----:B------:R-:W-:Y:S01]  /*1430*/  @!P3 FMUL R28, R28, 16777216 ;  /* 0x4b8000001c1cb820 */ /* 0x000fe20000400000 */
[----:B------:R-:W-:Y:S01]  /*1440*/  @!P4 FMUL R7, R7, 16777216 ;  /* 0x4b8000000707c820 */ /* 0x000fe20000400000 */
[----:B------:R-:W-:Y:S01]  /*1450*/  @P0 FMUL R4, R4, 0.25 ;  /* 0x3e80000004040820 */ /* 0x000fe20000400000 */
[----:B------:R-:W-:Y:S01]  /*1460*/  @!P4 FMUL R16, R16, 16777216 ;  /* 0x4b8000001010c820 */ /* 0x000fe20000400000 */
[----:B------:R-:W-:Y:S01]  /*1470*/  @P0 FMUL R6, R6, 0.25 ;  /* 0x3e80000006060820 */ /* 0x000fe20000400000 */
[----:B------:R-:W-:Y:S01]  /*1480*/  @!P3 FMUL R30, R30, 16777216 ;  /* 0x4b8000001e1eb820 */ /* 0x000fe20000400000 */
[----:B------:R-:W-:Y:S01]  /*1490*/  @!P3 FMUL R4, R4, 16777216 ;  /* 0x4b8000000404b820 */ /* 0x000fe20000400000 */
[C---:B0-----:R-:W-:Y:S01]  /*14a0*/  FMUL R22, R11.reuse, R23 ;  /* 0x000000170b167220 */ /* 0x041fe20000400000 */
[C---:B------:R-:W-:Y:S01]  /*14b0*/  FMUL R23, R11.reuse, R14 ;  /* 0x0000000e0b177220 */ /* 0x040fe20000400000 */
[C---:B------:R-:W-:Y:S01]  /*14c0*/  FMUL R27, R11.reuse, R28 ;  /* 0x0000001c0b1b7220 */ /* 0x040fe20000400000 */
[----:B------:R-:W-:Y:S01]  /*14d0*/  @!P3 FMUL R6, R6, 16777216 ;  /* 0x4b8000000606b820 */ /* 0x000fe20000400000 */
[----:B------:R-:W-:Y:S01]  /*14e0*/  FMUL R20, R11, R30 ;  /* 0x0000001e0b147220 */ /* 0x000fe20000400000 */
[----:B------:R-:W-:Y:S01]  /*14f0*/  @P0 FMUL R24, R24, 0.25 ;  /* 0x3e80000018180820 */ /* 0x000fe20000400000 */
[----:B------:R-:W-:Y:S01]  /*1500*/  @P0 FMUL R19, R19, 0.25 ;  /* 0x3e80000013130820 */ /* 0x000fe20000400000 */
[----:B------:R-:W-:Y:S01]  /*1510*/  FMUL R30, R11, R4 ;  /* 0x000000040b1e7220 */ /* 0x000fe20000400000 */
[C---:B-1----:R-:W-:Y:S01]  /*1520*/  FMUL R14, R26.reuse, R15 ;  /* 0x0000000f1a0e7220 */ /* 0x042fe20000400000 */
[C---:B------:R-:W-:Y:S01]  /*1530*/  FMUL R15, R26.reuse, R25 ;  /* 0x000000191a0f7220 */ /* 0x040fe20000400000 */
[C---:B------:R-:W-:Y:S01]  /*1540*/  FMUL R28, R26.reuse, R7 ;  /* 0x000000071a1c7220 */ /* 0x040fe20000400000 */
[----:B------:R-:W-:Y:S01]  /*1550*/  FMUL R31, R26, R16 ;  /* 0x000000101a1f7220 */ /* 0x000fe20000400000 */
[----:B------:R-:W-:Y:S01]  /*1560*/  VIADD R16, R9, 0xc0cafb0d ;  /* 0xc0cafb0d09107836 */ /* 0x000fe20000000000 */
[----:B------:R-:W-:Y:S01]  /*1570*/  SHF.L.U32 R4, R0, 0x1, RZ ;  /* 0x0000000100047819 */ /* 0x000fe200000006ff */
[----:B------:R-:W-:Y:S01]  /*1580*/  FMUL R29, R11, R6 ;  /* 0x000000060b1d7220 */ /* 0x000fe20000400000 */
[----:B------:R-:W-:Y:S01]  /*1590*/  F2FP.F16.F32.PACK_AB R7, R14, R15 ;  /* 0x0000000f0e07723e */ /* 0x000fe200000000ff */
[----:B------:R-:W-:Y:S01]  /*15a0*/  IMAD.SHL.U32 R15, R0, 0x20, RZ ;  /* 0x00000020000f7824 */ /* 0x000fe200078e00ff */
[----:B------:R-:W-:Y:S01]  /*15b0*/  LOP3.LUT R16, R16, 0xff800000, RZ, 0xc0, !PT ;  /* 0xff80000010107812 */ /* 0x000fe200078ec0ff */
[----:B------:R-:W-:Y:S01]  /*15c0*/  @!P3 FMUL R24, R24, 16777216 ;  /* 0x4b8000001818b820 */ /* 0x000fe20000400000 */
[----:B------:R-:W-:Y:S01]  /*15d0*/  @!P3 FMUL R19, R19, 16777216 ;  /* 0x4b8000001313b820 */ /* 0x000fe20000400000 */
[----:B------:R-:W-:Y:S01]  /*15e0*/  F2FP.F16.F32.PACK_AB R6, R28, R31 ;  /* 0x0000001f1c06723e */ /* 0x000fe200000000ff */
[----:B------:R-:W-:Y:S01]  /*15f0*/  @P1 FMUL R21, R21, 0.25 ;  /* 0x3e80000015151820 */ /* 0x000fe20000400000 */
[----:B------:R-:W-:Y:S01]  /*1600*/  LOP3.LUT R15, R15, 0x260, RZ, 0xc0, !PT ;  /* 0x000002600f0f7812 */ /* 0x000fe200078ec0ff */
[----:B------:R-:W-:Y:S01]  /*1610*/  @P1 FMUL R13, R13, 0.25 ;  /* 0x3e8000000d0d1820 */ /* 0x000fe20000400000 */
[----:B------:R-:W-:Y:S01]  /*1620*/  @P1 FMUL R18, R18, 0.25 ;  /* 0x3e80000012121820 */ /* 0x000fe20000400000 */
[----:B------:R-:W-:Y:S01]  /*1630*/  @P1 FMUL R17, R17, 0.25 ;  /* 0x3e80000011111820 */ /* 0x000fe20000400000 */
[----:B------:R-:W-:Y:S01]  /*1640*/  LOP3.LUT R28, R15, 0x38, R4, 0x78, !PT ;  /* 0x000000380f1c7812 */ /* 0x000fe200078e7804 */
[----:B------:R-:W-:Y:S01]  /*1650*/  FMUL R24, R11, R24 ;  /* 0x000000180b187220 */ /* 0x000fe20000400000 */
[----:B------:R-:W-:Y:S01]  /*1660*/  IADD3 R15, PT, PT, R3, -R12, RZ ;  /* 0x8000000c030f7210 */ /* 0x000fe20007ffe0ff */
[----:B------:R-:W-:Y:S01]  /*1670*/  FMUL R25, R11, R19 ;  /* 0x000000130b197220 */ /* 0x000fe20000400000 */
[----:B------:R-:W-:Y:S01]  /*1680*/  IADD3 R14, PT, PT, R9, -R16, RZ ;  /* 0x80000010090e7210 */ /* 0x000fe20007ffe0ff */
[----:B------:R-:W-:Y:S01]  /*1690*/  @!P4 FMUL R21, R21, 16777216 ;  /* 0x4b8000001515c820 */ /* 0x000fe20000400000 */
[----:B------:R-:W-:Y:S01]  /*16a0*/  SHF.L.U32 R11, R0, 0x2, RZ ;  /* 0x00000002000b7819 */ /* 0x000fe200000006ff */
[----:B------:R-:W-:Y:S01]  /*16b0*/  @!P4 FMUL R13, R13, 16777216 ;  /* 0x4b8000000d0dc820 */ /* 0x000fe20000400000 */
[----:B------:R-:W-:Y:S01]  /*16c0*/  MOV R32, 0x3dc6b27f ;  /* 0x3dc6b27f00207802 */ /* 0x000fe20000000f00 */
[----:B------:R-:W-:Y:S01]  /*16d0*/  @!P4 FMUL R18, R18, 16777216 ;  /* 0x4b8000001212c820 */ /* 0x000fe20000400000 */
[----:B------:R-:W-:Y:S01]  /*16e0*/  @!P4 FMUL R17, R17, 16777216 ;  /* 0x4b8000001111c820 */ /* 0x000fe20000400000 */
[----:B------:R-:W-:Y:S01]  /*16f0*/  FADD R15, R15, -1 ;  /* 0xbf8000000f0f7421 */ /* 0x000fe20000000000 */
[----:B------:R-:W-:Y:S01]  /*1700*/  FADD R14, R14, -1 ;  /* 0xbf8000000e0e7421 */ /* 0x000fe20000000000 */
[----:B------:R-:W-:Y:S01]  /*1710*/  LOP3.LUT R31, R28, 0x80, R11, 0xf8, !PT ;  /* 0x000000801c1f7812 */ /* 0x000fe200078ef80b */
[C---:B------:R-:W-:Y:S01]  /*1720*/  FMUL R21, R26.reuse, R21 ;  /* 0x000000151a157220 */ /* 0x040fe20000400000 */
[C---:B------:R-:W-:Y:S01]  /*1730*/  FMUL R28, R26.reuse, R13 ;  /* 0x0000000d1a1c7220 */ /* 0x040fe20000400000 */
[C---:B------:R-:W-:Y:S01]  /*1740*/  FMUL R19, R26.reuse, R18 ;  /* 0x000000121a137220 */ /* 0x040fe20000400000 */
[----:B------:R-:W-:Y:S01]  /*1750*/  FMUL R26, R26, R17 ;  /* 0x000000111a1a7220 */ /* 0x000fe20000400000 */
[-C--:B------:R-:W-:Y:S01]  /*1760*/  FFMA.FTZ R12, R15, R32.reuse, -0.16845393180847167969 ;  /* 0xbe2c7f300f0c7423 */ /* 0x080fe20000010020 */
[C---:B------:R-:W-:Y:S01]  /*1770*/  FFMA.FTZ R17, R14.reuse, R32, -0.16845393180847167969 ;  /* 0xbe2c7f300e117423 */ /* 0x040fe20000010020 */
[----:B------:R-:W-:Y:S01]  /*1780*/  F2FP.F16.F32.PACK_AB R13, R21, R28 ;  /* 0x0000001c150d723e */ /* 0x000fe200000000ff */
[----:B------:R0:W-:Y:S01]  /*1790*/  STS.64 [R31+UR6], R6 ;  /* 0x000000061f007988 */ /* 0x0001e20008000a06 */
[----:B------:R-:W-:Y:S01]  /*17a0*/  FFMA.FTZ R18, R15, R12, 0.1716887056827545166 ;  /* 0x3e2fcf2a0f127423 */ /* 0x000fe2000001000c */
[----:B------:R-:W-:Y:S01]  /*17b0*/  FFMA.FTZ R17, R14, R17, 0.1716887056827545166 ;  /* 0x3e2fcf2a0e117423 */ /* 0x000fe20000010011 */
[----:B------:R-:W-:-:S02]  /*17c0*/  F2FP.F16.F32.PACK_AB R12, R19, R26 ;  /* 0x0000001a130c723e */ /* 0x000fc400000000ff */
[----:B------:R-:W-:Y:S01]  /*17d0*/  FFMA.FTZ R26, R15, R18, -0.17900948226451873779 ;  /* 0xbe374e430f1a7423 */ /* 0x000fe20000010012 */
[----:B------:R-:W-:Y:S01]  /*17e0*/  F2FP.F16.F32.PACK_AB R21, R22, R23 ;  /* 0x000000171615723e */ /* 0x000fe200000000ff */
[----:B------:R-:W-:Y:S01]  /*17f0*/  FFMA.FTZ R17, R14, R17, -0.17900948226451873779 ;  /* 0xbe374e430e117423 */ /* 0x000fe20000010011 */
[----:B------:R-:W-:Y:S01]  /*1800*/  F2FP.F16.F32.PACK_AB R19, R24, R27 ;  /* 0x0000001b1813723e */ /* 0x000fe200000000ff */
[----:B------:R1:W-:Y:S01]  /*1810*/  STS.64 [R31+UR6+0x100], R12 ;  /* 0x0001000c1f007988 */ /* 0x0003e20008000a06 */
[----:B------:R-:W-:Y:S01]  /*1820*/  F2FP.F16.F32.PACK_AB R18, R29, R30 ;  /* 0x0000001e1d12723e */ /* 0x000fe200000000ff */
[----:B------:R-:W-:Y:S01]  /*1830*/  FFMA.FTZ R17, R14, R17, 0.20512372255325317383 ;  /* 0x3e520bf40e117423 */ /* 0x000fe20000010011 */
[----:B------:R-:W-:Y:S01]  /*1840*/  LOP3.LUT R22, R31, 0x40, RZ, 0x3c, !PT ;  /* 0x000000401f167812 */ /* 0x000fe200078e3cff */
[----:B------:R-:W-:Y:S01]  /*1850*/  FFMA.FTZ R26, R15, R26, 0.20512372255325317383 ;  /* 0x3e520bf40f1a7423 */ /* 0x000fe2000001001a */
[----:B------:R-:W-:Y:S01]  /*1860*/  F2FP.F16.F32.PACK_AB R20, R20, R25 ;  /* 0x000000191414723e */ /* 0x000fe200000000ff */
[C---:B------:R-:W-:Y:S01]  /*1870*/  FFMA.FTZ R17, R14.reuse, R17, -0.24046532809734344482 ;  /* 0xbe763c8b0e117423 */ /* 0x040fe20000010011 */
[----:B------:R-:W-:Y:S01]  /*1880*/  ISETP.GE.U32.AND P1, PT, R3, 0x7f800000, PT ;  /* 0x7f8000000300780c */ /* 0x000fe20003f26070 */
[----:B------:R2:W-:Y:S01]  /*1890*/  STS.64 [R22+UR6+0x400], R18 ;  /* 0x0004001216007988 */ /* 0x0005e20008000a06 */
[C---:B------:R-:W-:Y:S01]  /*18a0*/  FFMA.FTZ R26, R15.reuse, R26, -0.24046532809734344482 ;  /* 0xbe763c8b0f1a7423 */ /* 0x040fe2000001001a */
[C---:B------:R-:W-:Y:S01]  /*18b0*/  FFMA.FTZ R17, R14.reuse, R17, 0.28857114911079406738 ;  /* 0x3e93bf990e117423 */ /* 0x040fe20000010011 */
[----:B0-----:R-:W0:Y:S01]  /*18c0*/  LDC.64 R6, c[0x0][0x398] ;  /* 0x0000e600ff067b82 */ /* 0x001e220000000a00 */
[----:B------:R-:W-:Y:S01]  /*18d0*/  STS.64 [R22+UR6+0x500], R20 ;  /* 0x0005001416007988 */ /* 0x000fe20008000a06 */
[----:B------:R-:W-:Y:S01]  /*18e0*/  FFMA.FTZ R26, R15, R26, 0.28857114911079406738 ;  /* 0x3e93bf990f1a7423 */ /* 0x000fe2000001001a */
[----:B------:R-:W-:Y:S01]  /*18f0*/  FFMA.FTZ R17, R14, R17, -0.36067417263984680176 ;  /* 0xbeb8aa490e117423 */ /* 0x000fe20000010011 */
[----:B------:R-:W-:-:S02]  /*1900*/  I2FP.F32.S32 R16, R16 ;  /* 0x0000001000107245 */ /* 0x000fc40000201400 */
[C---:B------:R-:W-:Y:S01]  /*1910*/  FFMA.FTZ R26, R15.reuse, R26, -0.36067417263984680176 ;  /* 0xbeb8aa490f1a7423 */ /* 0x040fe2000001001a */
[C---:B-1----:R-:W-:Y:S01]  /*1920*/  FFMA.FTZ R13, R14.reuse, R17, 0.48089820146560668945 ;  /* 0x3ef6384a0e0d7423 */ /* 0x042fe20000010011 */
[----:B------:R-:W1:Y:S01]  /*1930*/  LDC R23, c[0x0][0x3e8] ;  /* 0x0000fa00ff177b82 */ /* 0x000e620000000800 */
[----:B------:R-:W-:Y:S01]  /*1940*/  FSEL R17, RZ, -23, P2 ;  /* 0xc1b80000ff117808 */ /* 0x000fe20001000000 */
[----:B------:R-:W-:Y:S01]  /*1950*/  FFMA.FTZ R26, R15, R26, 0.48089820146560668945 ;  /* 0x3ef6384a0f1a7423 */ /* 0x000fe2000001001a */
[C---:B------:R-:W-:Y:S01]  /*1960*/  FFMA.FTZ R13, R14.reuse, R13, -0.72134751081466674805 ;  /* 0xbf38aa3b0e0d7423 */ /* 0x040fe2000001000d */
[----:B------:R-:W-:Y:S02]  /*1970*/  ISETP.GE.U32.AND P2, PT, R9, 0x7f800000, PT ;  /* 0x7f8000000900780c */ /* 0x000fe40003f46070 */
[----:B------:R-:W-:Y:S01]  /*1980*/  FFMA.FTZ R26, R15, R26, -0.72134751081466674805 ;  /* 0xbf38aa3b0f1a7423 */ /* 0x000fe2000001001a */
[C---:B--2---:R-:W-:Y:S01]  /*1990*/  FMUL R19, R14.reuse, R13 ;  /* 0x0000000d0e137220 */ /* 0x044fe20000400000 */
[----:B------:R-:W-:Y:S01]  /*19a0*/  BAR.SYNC.DEFER_BLOCKING 0x0 ;  /* 0x0000000000007b1d */ /* 0x000fe20000010000 */
[----:B------:R-:W-:Y:S01]  /*19b0*/  LOP3.LUT R18, R11, 0x40, RZ, 0xc0, !PT ;  /* 0x000000400b127812 */ /* 0x000fe200078ec0ff */
[C---:B------:R-:W-:Y:S01]  /*19c0*/  FMUL R26, R15.reuse, R26 ;  /* 0x0000001a0f1a7220 */ /* 0x040fe20000400000 */
[----:B------:R-:W-:Y:S01]  /*19d0*/  FMUL R19, R14, R19 ;  /* 0x000000130e137220 */ /* 0x000fe20000400000 */
[----:B------:R-:W-:Y:S01]  /*19e0*/  FFMA.FTZ R16, R16, 1.1920928955078125e-07, R17 ;  /* 0x3400000010107823 */ /* 0x000fe20000010011 */
[----:B------:R-:W-:Y:S01]  /*19f0*/  IADD3 R18, PT, PT, R18, R5, RZ ;  /* 0x0000000512127210 */ /* 0x000fe20007ffe0ff */
[C---:B------:R-:W-:Y:S01]  /*1a00*/  FMUL R26, R15.reuse, R26 ;  /* 0x0000001a0f1a7220 */ /* 0x040fe20000400000 */
[----:B------:R-:W-:Y:S01]  /*1a10*/  FFMA.FTZ R19, R14, 1.4426950216293334961, R19 ;  /* 0x3fb8aa3b0e137823 */ /* 0x000fe20000010013 */
[----:B------:R-:W-:Y:S01]  /*1a20*/  @P1 MOV R14, 0x7f800000 ;  /* 0x7f800000000e1802 */ /* 0x000fe20000000f00 */
[----:B------:R-:W2:Y:S01]  /*1a30*/  LDC.64 R24, c[0x0][0x3a0] ;  /* 0x0000e800ff187b82 */ /* 0x000ea20000000a00 */
[----:B------:R-:W-:Y:S01]  /*1a40*/  FFMA.FTZ R15, R15, 1.4426950216293334961, R26 ;  /* 0x3fb8aa3b0f0f7823 */ /* 0x000fe2000001001a */
[----:B------:R-:W-:Y:S01]  /*1a50*/  FSETP.NEU.AND P0, PT, R3, RZ, PT ;  /* 0x000000ff0300720b */ /* 0x000fe20003f0d000 */
[----:B------:R-:W-:Y:S01]  /*1a60*/  FADD R16, R16, R19 ;  /* 0x0000001310107221 */ /* 0x000fe20000000000 */
[----:B------:R-:W-:Y:S01]  /*1a70*/  LOP3.LUT R4, R4, 0x78, RZ, 0xc0, !PT ;  /* 0x0000007804047812 */ /* 0x000fe200078ec0ff */
[----:B------:R-:W-:Y:S01]  /*1a80*/  FADD R5, R8, R15 ;  /* 0x0000000f08057221 */ /* 0x000fe20000000000 */
[----:B------:R-:W-:-:S02]  /*1a90*/  IMAD R8, R2, UR5, RZ ;  /* 0x0000000502087c24 */ /* 0x000fc4000f8e02ff */
[----:B------:R-:W-:Y:S01]  /*1aa0*/  @P1 FFMA.FTZ R5, R3, R14, +INF ;  /* 0x7f80000003051423 */ /* 0x000fe2000001000e */
[----:B------:R-:W-:Y:S01]  /*1ab0*/  SHF.R.U32.HI R14, RZ, 0x5, R0 ;  /* 0x00000005ff0e7819 */ /* 0x000fe20000011600 */
[----:B------:R-:W-:Y:S01]  /*1ac0*/  UIMAD.WIDE UR4, UR4, 0x2, URZ ;  /* 0x00000002040478a5 */ /* 0x000fe2000f8e02ff */
[----:B------:R-:W-:Y:S02]  /*1ad0*/  FSETP.NEU.AND P1, PT, R9, RZ, PT ;  /* 0x000000ff0900720b */ /* 0x000fe40003f2d000 */
[C---:B------:R-:W-:Y:S01]  /*1ae0*/  SHF.L.U32 R3, R8.reuse, 0x1, RZ ;  /* 0x0000000108037819 */ /* 0x040fe200000006ff */
[----:B------:R-:W-:Y:S01]  /*1af0*/  IMAD.HI R8, R8, 0x2, RZ ;  /* 0x0000000208087827 */ /* 0x000fe200078e02ff */
[----:B------:R-:W-:Y:S01]  /*1b00*/  SGXT.U32 R14, R14, 0x3 ;  /* 0x000000030e0e781a */ /* 0x000fe20000000000 */
[----:B------:R3:W4:Y:S01]  /*1b10*/  LDS.64 R12, [R10] ;  /* 0x000000000a0c7984 */ /* 0x0007220000000a00 */
[----:B------:R-:W-:-:S04]  /*1b20*/  FSEL R5, R5, -INF , P0 ;  /* 0xff80000005057808 */ /* 0x000fc80000000000 */
[----:B------:R-:W5:Y:S01]  /*1b30*/  LDCU UR4, c[0x0][0x3ec] ;  /* 0x00007d80ff0477ac */ /* 0x000f620008000800 */
[----:B------:R-:W-:Y:S01]  /*1b40*/  FFMA R46, R5, 0.69314718246459960938, R46 ;  /* 0x3f317218052e7823 */ /* 0x000fe2000000002e */
[----:B---3--:R-:W-:-:S04]  /*1b50*/  @P2 IMAD.MOV.U32 R10, RZ, RZ, 0x7f800000 ;  /* 0x7f800000ff0a2424 */ /* 0x008fc800078e00ff */
[----:B------:R-:W-:Y:S01]  /*1b60*/  @P2 FFMA.FTZ R16, R9, R10, +INF ;  /* 0x7f80000009102423 */ /* 0x000fe2000001000a */
[----:B0-----:R-:W-:Y:S01]  /*1b70*/  IADD3 R10, P3, P4, R3, UR8, R6 ;  /* 0x00000008030a7c10 */ /* 0x001fe2000fc7e006 */
[----:B-1----:R-:W-:Y:S01]  /*1b80*/  IMAD R3, R14, R23, RZ ;  /* 0x000000170e037224 */ /* 0x002fe200078e02ff */
[C---:B------:R-:W-:Y:S02]  /*1b90*/  LEA.HI R6, R0.reuse, 0x18, RZ, 0x1b ;  /* 0x0000001800067811 */ /* 0x040fe400078fd8ff */
[----:B------:R-:W-:Y:S02]  /*1ba0*/  LOP3.LUT P2, RZ, R0, 0xe0, RZ, 0xc0, !PT ;  /* 0x000000e000ff7812 */ /* 0x000fe4000784c0ff */
[----:B------:R-:W-:Y:S01]  /*1bb0*/  LEA R0, R23, R3, 0x3 ;  /* 0x0000000317007211 */ /* 0x000fe200078e18ff */
[----:B------:R-:W-:Y:S01]  /*1bc0*/  IMAD R15, R6, R23, RZ ;  /* 0x00000017060f7224 */ /* 0x000fe200078e02ff */
[----:B------:R-:W-:Y:S02]  /*1bd0*/  IADD3.X R20, PT, PT, R8, UR5, R7, P3, P4 ;  /* 0x0000000508147c10 */ /* 0x000fe40009fe8407 */
[----:B------:R-:W-:Y:S01]  /*1be0*/  LEA R6, P5, R3, R10, 0x1 ;  /* 0x0000000a03067211 */ /* 0x000fe200078a08ff */
[----:B-----5:R-:W-:Y:S01]  /*1bf0*/  UIMAD UR4, UR7, UR4, URZ ;  /* 0x00000004070472a4 */ /* 0x020fe2000f8e02ff */
[----:B------:R-:W-:-:S02]  /*1c00*/  LEA R11, R23, R0, 0x3 ;  /* 0x00000000170b7211 */ /* 0x000fc400078e18ff */
[CC--:B------:R-:W-:Y:S01]  /*1c10*/  LEA R8, P4, R0.reuse, R10.reuse, 0x1 ;  /* 0x0000000a00087211 */ /* 0x0c0fe200078808ff */
[----:B------:R-:W-:Y:S01]  /*1c20*/  USHF.L.U32 UR7, UR4, 0x2, URZ ;  /* 0x0000000204077899 */ /* 0x000fe200080006ff */
[----:B------:R-:W-:Y:S01]  /*1c30*/  LEA R14, P3, R15, R10, 0x1 ;  /* 0x0000000a0f0e7211 */ /* 0x000fe200078608ff */
[----:B------:R-:W-:Y:S01]  /*1c40*/  UIMAD.WIDE UR4, UR4, 0x4, URZ ;  /* 0x00000004040478a5 */ /* 0x000fe2000f8e02ff */
[----:B------:R-:W-:Y:S02]  /*1c50*/  LEA.HI.X.SX32 R7, R3, R20, 0x1, P5 ;  /* 0x0000001403077211 */ /* 0x000fe400028f0eff */
[C---:B------:R-:W-:Y:S02]  /*1c60*/  LEA R10, P5, R11.reuse, R10, 0x1 ;  /* 0x0000000a0b0a7211 */ /* 0x040fe400078a08ff */
[-C--:B------:R-:W-:Y:S02]  /*1c70*/  LEA.HI.X.SX32 R9, R0, R20.reuse, 0x1, P4 ;  /* 0x0000001400097211 */ /* 0x080fe400020f0eff */
[----:B------:R-:W-:-:S02]  /*1c80*/  LEA.HI.X.SX32 R11, R11, R20, 0x1, P5 ;  /* 0x000000140b0b7211 */ /* 0x000fc400028f0eff */
[----:B------:R-:W-:Y:S01]  /*1c90*/  LEA.HI.X.SX32 R15, R15, R20, 0x1, P3 ;  /* 0x000000140f0f7211 */ /* 0x000fe200018f0eff */
[----:B----4-:R0:W-:Y:S01]  /*1ca0*/  STG.E.U16 desc[UR10][R6.64], R12 ;  /* 0x0000000c06007986 */ /* 0x0101e2000c10150a */
[----:B------:R-:W-:Y:S02]  /*1cb0*/  PRMT R0, R12, 0x7632, R0 ;  /* 0x000076320c007816 */ /* 0x000fe40000000000 */
[----:B------:R-:W-:-:S03]  /*1cc0*/  FSEL R3, R16, -INF , P1 ;  /* 0xff80000010037808 */ /* 0x000fc60000800000 */
[----:B------:R1:W-:Y:S02]  /*1cd0*/  STG.E.U16 desc[UR10][R8.64], R0 ;  /* 0x0000000008007986 */ /* 0x0003e4000c10150a */
[----:B------:R-:W-:Y:S01]  /*1ce0*/  FFMA R47, R3, 0.69314718246459960938, R36 ;  /* 0x3f317218032f7823 */ /* 0x000fe20000000024 */
[----:B------:R-:W-:Y:S01]  /*1cf0*/  SHF.L.U32 R3, R2, 0x2, RZ ;  /* 0x0000000202037819 */ /* 0x000fe200000006ff */
[----:B------:R3:W-:Y:S01]  /*1d00*/  STG.E.U16 desc[UR10][R10.64], R13 ;  /* 0x0000000d0a007986 */ /* 0x0007e2000c10150a */
[----:B0-----:R-:W-:-:S05]  /*1d10*/  PRMT R7, R13, 0x7632, R7 ;  /* 0x000076320d077816 */ /* 0x001fca0000000007 */
[----:B------:R3:W-:Y:S01]  /*1d20*/  STG.E.U16 desc[UR10][R14.64], R7 ;  /* 0x000000070e007986 */ /* 0x0007e2000c10150a */
[----:B-1----:R-:W-:Y:S01]  /*1d30*/  IMAD.HI R0, R2, 0x4, RZ ;  /* 0x0000000402007827 */ /* 0x002fe200078e02ff */
[----:B------:R-:W-:Y:S01]  /*1d40*/  BAR.SYNC.DEFER_BLOCKING 0x0 ;  /* 0x0000000000007b1d */ /* 0x000fe20000010000 */
[----:B--2---:R-:W-:-:S04]  /*1d50*/  IADD3 R2, P0, P1, R3, UR7, R24 ;  /* 0x0000000703027c10 */ /* 0x004fc8000f91e018 */
[----:B------:R-:W-:Y:S01]  /*1d60*/  IADD3.X R3, PT, PT, R0, UR5, R25, P0, P1 ;  /* 0x0000000500037c10 */ /* 0x000fe200087e2419 */
[----:B------:R3:W-:Y:S02]  /*1d70*/  STS.64 [R4+UR6], R46 ;  /* 0x0000002e04007988 */ /* 0x0007e40008000a06 */
[----:B------:R-:W-:Y:S06]  /*1d80*/  BAR.SYNC.DEFER_BLOCKING 0x0 ;  /* 0x0000000000007b1d */ /* 0x000fec0000010000 */
[----:B------:R-:W-:Y:S05]  /*1d90*/  @P2 EXIT ;  /* 0x000000000000294d */ /* 0x000fea0003800000 */
[----:B------:R-:W0:Y:S04]  /*1da0*/  LDS R5, [R18] ;  /* 0x0000000012057984 */ /* 0x000e280000000800 */
[----:B0-----:R-:W-:Y:S01]  /*1db0*/  STG.E desc[UR10][R2.64], R5 ;  /* 0x0000000502007986 */ /* 0x001fe2000c10190a */
[----:B------:R-:W-:Y:S05]  /*1dc0*/  EXIT ;  /* 0x000000000000794d */ /* 0x000fea0003800000 */
.L_x_2:
[----:B------:R-:W-:-:S00]  /*1dd0*/  BRA `(.L_x_2) ;  /* 0xfffffffc00fc7947 */ /* 0x000fc0000383ffff */
[----:B------:R-:W-:-:S00]  /*1de0*/  NOP ;  /* 0x0000000000007918 */ /* 0x000fc00000000000 */
        /* <DEDUP_REMOVED lines=9> */
.L_x_3:


//--------------------- .nv.global.init           --------------------------
	.section	.nv.global.init,"aw",@progbits
.nv.global.init:
	.type		_$_str,@object
	.size		_$_str,(.L_0 - _$_str)
_$_str:
        /*0000*/ 	.byte	0x5f, 0x5f, 0x43, 0x55, 0x44, 0x41, 0x5f, 0x46, 0x54, 0x5a, 0x00
.L_0:


//--------------------- .nv.shared.attn_fwd       --------------------------
	.section	.nv.shared.attn_fwd,"aw",@nobits
	.sectionflags	@""
	.align	16
	.zero		1024


//--------------------- .nv.shared.reserved.0     --------------------------
	.section	.nv.shared.reserved.0,"aw",@nobits
	.weak		__nv_reservedSMEM_offset_0_alias
	.size		__nv_reservedSMEM_offset_0_alias, 0, 64
	.other		__nv_reservedSMEM_offset_0_alias,@"STO_CUDA_RESERVED_SHARED STV_DEFAULT"
__nv_reservedSMEM_offset_0_alias:
	.zero		0
	.zero		64


//--------------------- .nv.constant0.attn_fwd    --------------------------
	.section	.nv.constant0.attn_fwd,"a",@progbits
	.sectionflags	@""
	.align	4
.nv.constant0.attn_fwd:
	.zero		1032


//--------------------- SYMBOLS --------------------------

	.type		.nv.reservedSmem.offset0,@object
	.size		.nv.reservedSmem.offset0,0x4
	.type		.nv.reservedSmem.cap,@object
	.size		.nv.reservedSmem.cap,0x4
